	.target	sm_90a

	.elftype	@"ET_EXEC"


//--------------------- .note.nv.tkinfo           --------------------------
	.section	.note.nv.tkinfo,"",@"SHT_NOTE"
	.sectionflags	@"SHF_NOTE_NV_TKINFO"
	.tkinfo
        /*0018*/ 	.word	0x00000002
        /*0030*/ 	.string	""
        /*0030*/ 	.string	"ptxas"
        /*0030*/ 	.string	"Cuda compilation tools, release 13.0, V13.0.88"
        /*0030*/ 	.string	"Build cuda_13.0.r13.0/compiler.36424714_0"
        /*0030*/ 	.string	"-arch sm_90a -m 64 "



//--------------------- .note.nv.cuinfo           --------------------------
	.section	.note.nv.cuinfo,"",@"SHT_NOTE"
	.sectionflags	@"SHF_NOTE_NV_CUINFO"
        /*0018*/ 	.short	0x0002
        /*001a*/ 	.short	0x005a
        /*001c*/ 	.short	0x0082
	.zero		2


//--------------------- .nv.info                  --------------------------
	.section	.nv.info,"",@"SHT_CUDA_INFO"
	.align	4


	//----- nvinfo : EIATTR_REGCOUNT
	.align		4
        /*0000*/ 	.byte	0x04, 0x2f
        /*0002*/ 	.short	(.L_12 - .L_11)
	.align		4
.L_11:
        /*0004*/ 	.word	index@(_ZN7cutlass13device_kernelINS_4conv6kernel13ConvUniversalINS1_16ConvProblemShapeILNS1_8OperatorE0ELi2EEENS1_10collective14CollectiveConvINS1_46MainloopSm90TmaGmmaWarpSpecializedImplicitGemmILS5_0ELi4ELi2EN4cute5tupleIJNSA_1CILi2EEENSC_ILi1EEESE_EEENS1_36KernelImplicitTmaWarpSpecializedSm90ELi1EEENSB_IJNSC_ILi256EEENSC_ILi128EEENSB_IJNSC_ILi32EEEEEEEEENS_10tfloat32_tESN_NSA_8TiledMMAINSA_8MMA_AtomIJNSA_4SM904GMMA30MMA_64x128x8_F32TF32TF32_SS_TNILNSR_7ScaleInE1ELST_1EEEEEENSA_6LayoutINSB_IJSE_SE_SE_EEENSB_IJNSC_ILi0EEESY_SY_EEEEENSB_IJNSA_10UnderscoreES11_S11_EEEEENS7_6detail26Sm90ImplicitGemmTileTraitsINSA_20SM90_TMA_LOAD_IM2COLENSA_14ComposedLayoutINSA_7SwizzleILi3ELi4ELi3EEENSA_18smem_ptr_flag_bitsILi32EEENSW_INSB_IJNSB_IJNSC_ILi8EEESK_EEENSB_IJSK_SE_EEENSB_IJSE_NSC_ILi4EEEEEEEEENSB_IJNSB_IJSK_SI_EEENSB_IJSE_SY_EEENSB_IJSY_NSC_ILi8192EEEEEEEEEEEEEvEENS15_INSA_23SM90_TMA_LOAD_MULTICASTENS17_IS19_S1B_NSW_INSB_IJNSB_IJS1C_NSC_ILi16EEEEEES1E_S1G_EEENSB_IJS1I_S1J_NSB_IJSY_NSC_ILi4096EEEEEEEEEEEEEvEEEENS_8epilogue10collective6detail29Sm90TmaWarpSpecializedAdapterINS22_15DefaultEpilogueISN_NSB_IJNSB_IJlllEEESE_SY_EEES27_NS21_6thread17LinearCombinationISN_Li1EffLNS28_9ScaleType4KindE0ELNS_15FloatRoundStyleE2ESN_EENS_4gemm15EpilogueDefaultEEEEEvvEEEEvNT_6ParamsE)
        /*0008*/ 	.word	0x000000ff


	//----- nvinfo : EIATTR_FRAME_SIZE
	.align		4
.L_12:
        /*000c*/ 	.byte	0x04, 0x11
        /*000e*/ 	.short	(.L_14 - .L_13)
	.align		4
.L_13:
        /*0010*/ 	.word	index@(_ZN7cutlass13device_kernelINS_4conv6kernel13ConvUniversalINS1_16ConvProblemShapeILNS1_8OperatorE0ELi2EEENS1_10collective14CollectiveConvINS1_46MainloopSm90TmaGmmaWarpSpecializedImplicitGemmILS5_0ELi4ELi2EN4cute5tupleIJNSA_1CILi2EEENSC_ILi1EEESE_EEENS1_36KernelImplicitTmaWarpSpecializedSm90ELi1EEENSB_IJNSC_ILi256EEENSC_ILi128EEENSB_IJNSC_ILi32EEEEEEEEENS_10tfloat32_tESN_NSA_8TiledMMAINSA_8MMA_AtomIJNSA_4SM904GMMA30MMA_64x128x8_F32TF32TF32_SS_TNILNSR_7ScaleInE1ELST_1EEEEEENSA_6LayoutINSB_IJSE_SE_SE_EEENSB_IJNSC_ILi0EEESY_SY_EEEEENSB_IJNSA_10UnderscoreES11_S11_EEEEENS7_6detail26Sm90ImplicitGemmTileTraitsINSA_20SM90_TMA_LOAD_IM2COLENSA_14ComposedLayoutINSA_7SwizzleILi3ELi4ELi3EEENSA_18smem_ptr_flag_bitsILi32EEENSW_INSB_IJNSB_IJNSC_ILi8EEESK_EEENSB_IJSK_SE_EEENSB_IJSE_NSC_ILi4EEEEEEEEENSB_IJNSB_IJSK_SI_EEENSB_IJSE_SY_EEENSB_IJSY_NSC_ILi8192EEEEEEEEEEEEEvEENS15_INSA_23SM90_TMA_LOAD_MULTICASTENS17_IS19_S1B_NSW_INSB_IJNSB_IJS1C_NSC_ILi16EEEEEES1E_S1G_EEENSB_IJS1I_S1J_NSB_IJSY_NSC_ILi4096EEEEEEEEEEEEEvEEEENS_8epilogue10collective6detail29Sm90TmaWarpSpecializedAdapterINS22_15DefaultEpilogueISN_NSB_IJNSB_IJlllEEESE_SY_EEES27_NS21_6thread17LinearCombinationISN_Li1EffLNS28_9ScaleType4KindE0ELNS_15FloatRoundStyleE2ESN_EENS_4gemm15EpilogueDefaultEEEEEvvEEEEvNT_6ParamsE)
        /*0014*/ 	.word	0x000003f0


	//----- nvinfo : EIATTR_MIN_STACK_SIZE
	.align		4
.L_14:
        /*0018*/ 	.byte	0x04, 0x12
        /*001a*/ 	.short	(.L_16 - .L_15)
	.align		4
.L_15:
        /*001c*/ 	.word	index@(_ZN7cutlass13device_kernelINS_4conv6kernel13ConvUniversalINS1_16ConvProblemShapeILNS1_8OperatorE0ELi2EEENS1_10collective14CollectiveConvINS1_46MainloopSm90TmaGmmaWarpSpecializedImplicitGemmILS5_0ELi4ELi2EN4cute5tupleIJNSA_1CILi2EEENSC_ILi1EEESE_EEENS1_36KernelImplicitTmaWarpSpecializedSm90ELi1EEENSB_IJNSC_ILi256EEENSC_ILi128EEENSB_IJNSC_ILi32EEEEEEEEENS_10tfloat32_tESN_NSA_8TiledMMAINSA_8MMA_AtomIJNSA_4SM904GMMA30MMA_64x128x8_F32TF32TF32_SS_TNILNSR_7ScaleInE1ELST_1EEEEEENSA_6LayoutINSB_IJSE_SE_SE_EEENSB_IJNSC_ILi0EEESY_SY_EEEEENSB_IJNSA_10UnderscoreES11_S11_EEEEENS7_6detail26Sm90ImplicitGemmTileTraitsINSA_20SM90_TMA_LOAD_IM2COLENSA_14ComposedLayoutINSA_7SwizzleILi3ELi4ELi3EEENSA_18smem_ptr_flag_bitsILi32EEENSW_INSB_IJNSB_IJNSC_ILi8EEESK_EEENSB_IJSK_SE_EEENSB_IJSE_NSC_ILi4EEEEEEEEENSB_IJNSB_IJSK_SI_EEENSB_IJSE_SY_EEENSB_IJSY_NSC_ILi8192EEEEEEEEEEEEEvEENS15_INSA_23SM90_TMA_LOAD_MULTICASTENS17_IS19_S1B_NSW_INSB_IJNSB_IJS1C_NSC_ILi16EEEEEES1E_S1G_EEENSB_IJS1I_S1J_NSB_IJSY_NSC_ILi4096EEEEEEEEEEEEEvEEEENS_8epilogue10collective6detail29Sm90TmaWarpSpecializedAdapterINS22_15DefaultEpilogueISN_NSB_IJNSB_IJlllEEESE_SY_EEES27_NS21_6thread17LinearCombinationISN_Li1EffLNS28_9ScaleType4KindE0ELNS_15FloatRoundStyleE2ESN_EENS_4gemm15EpilogueDefaultEEEEEvvEEEEvNT_6ParamsE)
        /*0020*/ 	.word	0x000003f0
.L_16:


//--------------------- .nv.compat                --------------------------
	.section	.nv.compat,"",@"SHT_CUDA_COMPAT_INFO"
	.align	4
        /*0000*/ 	.byte	0x02, 0x09, 0x01, 0x00, 0x02, 0x02, 0x04, 0x00, 0x02, 0x05, 0x05, 0x00, 0x03, 0x07, 0x01, 0x01
        /*0010*/ 	.byte	0x02, 0x03, 0x01, 0x00, 0x02, 0x06, 0x01, 0x00, 0x04, 0x0b, 0x08, 0x00, 0x00, 0x00, 0x00, 0x00
        /*0020*/ 	.byte	0x00, 0x00, 0x00, 0x00


//--------------------- .nv.info._ZN7cutlass13device_kernelINS_4conv6kernel13ConvUniversalINS1_16ConvProblemShapeILNS1_8OperatorE0ELi2EEENS1_10collective14CollectiveConvINS1_46MainloopSm90TmaGmmaWarpSpecializedImplicitGemmILS5_0ELi4ELi2EN4cute5tupleIJNSA_1CILi2EEENSC_ILi1EEESE_EEENS1_36KernelImplicitTmaWarpSpecializedSm90ELi1EEENSB_IJNSC_ILi256EEENSC_ILi128EEENSB_IJNSC_ILi32EEEEEEEEENS_10tfloat32_tESN_NSA_8TiledMMAINSA_8MMA_AtomIJNSA_4SM904GMMA30MMA_64x128x8_F32TF32TF32_SS_TNILNSR_7ScaleInE1ELST_1EEEEEENSA_6LayoutINSB_IJSE_SE_SE_EEENSB_IJNSC_ILi0EEESY_SY_EEEEENSB_IJNSA_10UnderscoreES11_S11_EEEEENS7_6detail26Sm90ImplicitGemmTileTraitsINSA_20SM90_TMA_LOAD_IM2COLENSA_14ComposedLayoutINSA_7SwizzleILi3ELi4ELi3EEENSA_18smem_ptr_flag_bitsILi32EEENSW_INSB_IJNSB_IJNSC_ILi8EEESK_EEENSB_IJSK_SE_EEENSB_IJSE_NSC_ILi4EEEEEEEEENSB_IJNSB_IJSK_SI_EEENSB_IJSE_SY_EEENSB_IJSY_NSC_ILi8192EEEEEEEEEEEEEvEENS15_INSA_23SM90_TMA_LOAD_MULTICASTENS17_IS19_S1B_NSW_INSB_IJNSB_IJS1C_NSC_ILi16EEEEEES1E_S1G_EEENSB_IJS1I_S1J_NSB_IJSY_NSC_ILi4096EEEEEEEEEEEEEvEEEENS_8epilogue10collective6detail29Sm90TmaWarpSpecializedAdapterINS22_15DefaultEpilogueISN_NSB_IJNSB_IJlllEEESE_SY_EEES27_NS21_6thread17LinearCombinationISN_Li1EffLNS28_9ScaleType4KindE0ELNS_15FloatRoundStyleE2ESN_EENS_4gemm15EpilogueDefaultEEEEEvvEEEEvNT_6ParamsE --------------------------
	.section	.nv.info._ZN7cutlass13device_kernelINS_4conv6kernel13ConvUniversalINS1_16ConvProblemShapeILNS1_8OperatorE0ELi2EEENS1_10collective14CollectiveConvINS1_46MainloopSm90TmaGmmaWarpSpecializedImplicitGemmILS5_0ELi4ELi2EN4cute5tupleIJNSA_1CILi2EEENSC_ILi1EEESE_EEENS1_36KernelImplicitTmaWarpSpecializedSm90ELi1EEENSB_IJNSC_ILi256EEENSC_ILi128EEENSB_IJNSC_ILi32EEEEEEEEENS_10tfloat32_tESN_NSA_8TiledMMAINSA_8MMA_AtomIJNSA_4SM904GMMA30MMA_64x128x8_F32TF32TF32_SS_TNILNSR_7ScaleInE1ELST_1EEEEEENSA_6LayoutINSB_IJSE_SE_SE_EEENSB_IJNSC_ILi0EEESY_SY_EEEEENSB_IJNSA_10UnderscoreES11_S11_EEEEENS7_6detail26Sm90ImplicitGemmTileTraitsINSA_20SM90_TMA_LOAD_IM2COLENSA_14ComposedLayoutINSA_7SwizzleILi3ELi4ELi3EEENSA_18smem_ptr_flag_bitsILi32EEENSW_INSB_IJNSB_IJNSC_ILi8EEESK_EEENSB_IJSK_SE_EEENSB_IJSE_NSC_ILi4EEEEEEEEENSB_IJNSB_IJSK_SI_EEENSB_IJSE_SY_EEENSB_IJSY_NSC_ILi8192EEEEEEEEEEEEEvEENS15_INSA_23SM90_TMA_LOAD_MULTICASTENS17_IS19_S1B_NSW_INSB_IJNSB_IJS1C_NSC_ILi16EEEEEES1E_S1G_EEENSB_IJS1I_S1J_NSB_IJSY_NSC_ILi4096EEEEEEEEEEEEEvEEEENS_8epilogue10collective6detail29Sm90TmaWarpSpecializedAdapterINS22_15DefaultEpilogueISN_NSB_IJNSB_IJlllEEESE_SY_EEES27_NS21_6thread17LinearCombinationISN_Li1EffLNS28_9ScaleType4KindE0ELNS_15FloatRoundStyleE2ESN_EENS_4gemm15EpilogueDefaultEEEEEvvEEEEvNT_6ParamsE,"",@"SHT_CUDA_INFO"
	.sectionflags	@""
	.align	4


	//----- nvinfo : EIATTR_CUDA_API_VERSION
	.align		4
        /*0000*/ 	.byte	0x04, 0x37
        /*0002*/ 	.short	(.L_18 - .L_17)
.L_17:
        /*0004*/ 	.word	0x00000082


	//----- nvinfo : EIATTR_KPARAM_INFO
	.align		4
.L_18:
        /*0008*/ 	.byte	0x04, 0x17
        /*000a*/ 	.short	(.L_20 - .L_19)
.L_19:
        /*000c*/ 	.word	0x00000000
        /*0010*/ 	.short	0x0000
        /*0012*/ 	.short	0x0070
        /*0014*/ 	.byte	0x00, 0xf0, 0x01, 0x0e


	//----- nvinfo : EIATTR_SPARSE_MMA_MASK
	.align		4
.L_20:
        /*0018*/ 	.byte	0x03, 0x50
        /*001a*/ 	.short	0x0000


	//----- nvinfo : EIATTR_MAXREG_COUNT
	.align		4
        /*001c*/ 	.byte	0x03, 0x1b
        /*001e*/ 	.short	0x00ff


	//----- nvinfo : EIATTR_NUM_BARRIERS
	.align		4
        /*0020*/ 	.byte	0x02, 0x4c
        /*0022*/ 	.byte	0x01
	.zero		1


	//----- nvinfo : EIATTR_ANNOTATIONS
	.align		4
        /*0024*/ 	.byte	0x04, 0x55
        /*0026*/ 	.short	(.L_22 - .L_21)


	//   ....[0]....
.L_21:
        /*0028*/ 	.word	0x00000001
        /*002c*/ 	.byte	0xb0, 0x0a, 0x00, 0x00, 0x01, 0x00, 0x00, 0x00, 0xf0, 0x0a, 0x00, 0x00, 0x01, 0x00, 0x00, 0x00
        /* <DEDUP_REMOVED lines=372> */
        /*177c*/ 	.byte	0x50, 0x1e, 0x01, 0x00, 0x01, 0x00, 0x00, 0x00, 0x70, 0x1e, 0x01, 0x00


	//----- nvinfo : EIATTR_MERCURY_ISA_VERSION
	.align		4
.L_22:
        /*1788*/ 	.byte	0x03, 0x5f
        /*178a*/ 	.short	0x0101


	//----- nvinfo : EIATTR_COOP_GROUP_MASK_REGIDS
	.align		4
        /*178c*/ 	.byte	0x04, 0x29
        /*178e*/ 	.short	(.L_24 - .L_23)


	//   ....[0]....
.L_23:
        /*1790*/ 	.word	0xffffffff


	//   ....[1]....
        /*1794*/ 	.word	0xffffffff


	//   ....[2]....
        /*1798*/ 	.word	0xffffffff


	//   ....[3]....
        /*179c*/ 	.word	0xffffffff


	//----- nvinfo : EIATTR_COOP_GROUP_INSTR_OFFSETS
	.align		4
.L_24:
        /*17a0*/ 	.byte	0x04, 0x28
        /*17a2*/ 	.short	(.L_26 - .L_25)


	//   ....[0]....
.L_25:
        /*17a4*/ 	.word	0x00000080


	//   ....[1]....
        /*17a8*/ 	.word	0x000000b0


	//   ....[2]....
        /*17ac*/ 	.word	0x000001b0


	//   ....[3]....
        /*17b0*/ 	.word	0x000006d0


	//----- nvinfo : EIATTR_MBARRIER_INSTR_OFFSETS
	.align		4
.L_26:
        /*17b4*/ 	.byte	0x04, 0x39
        /*17b6*/ 	.short	(.L_28 - .L_27)


	//   ....[0]....
.L_27:
        /*17b8*/ 	.word	0x000003c0
        /*17bc*/ 	.word	0x000000ff
        /*17c0*/ 	.word	0x00030000
        /*17c4*/ 	.short	0x0100
        /*17c6*/ 	.byte	0x0a
	.zero		1


	//   ....[1]....
        /*17c8*/ 	.word	0x000003d0
        /*17cc*/ 	.word	0x000000ff
        /*17d0*/ 	.word	0x00030020
        /*17d4*/ 	.short	0x0100
        /*17d6*/ 	.byte	0x0a
	.zero		1


	//   ....[2]....
        /*17d8*/ 	.word	0x000003e0
        /*17dc*/ 	.word	0x000000ff
        /*17e0*/ 	.word	0x00030008
        /*17e4*/ 	.short	0x0100
        /*17e6*/ 	.byte	0x0a
	.zero		1


	//   ....[3]....
        /*17e8*/ 	.word	0x000003f0
        /*17ec*/ 	.word	0x000000ff
        /*17f0*/ 	.word	0x00030028
        /*17f4*/ 	.short	0x0100
        /*17f6*/ 	.byte	0x0a
	.zero		1


	//   ....[4]....
        /*17f8*/ 	.word	0x00000400
        /*17fc*/ 	.word	0x000000ff
        /*1800*/ 	.word	0x00030010
        /*1804*/ 	.short	0x0100
        /*1806*/ 	.byte	0x0a
	.zero		1


	//   ....[5]....
        /*1808*/ 	.word	0x00000410
        /*180c*/ 	.word	0x000000ff
        /*1810*/ 	.word	0x00030030
        /*1814*/ 	.short	0x0100
        /*1816*/ 	.byte	0x0a
	.zero		1


	//   ....[6]....
        /*1818*/ 	.word	0x00000420
        /*181c*/ 	.word	0x000000ff
        /*1820*/ 	.word	0x00030018
        /*1824*/ 	.short	0x0100
        /*1826*/ 	.byte	0x0a
	.zero		1


	//   ....[7]....
        /*1828*/ 	.word	0x00000430
        /*182c*/ 	.word	0x000000ff
        /*1830*/ 	.word	0x00030038
        /*1834*/ 	.short	0x0100
        /*1836*/ 	.byte	0x0a
	.zero		1


	//   ....[8]....
        /*1838*/ 	.word	0x00001590
        /*183c*/ 	.word	0x00000003
        /*1840*/ 	.word	0x00030000
        /*1844*/ 	.short	0x010a
        /*1846*/ 	.byte	0x3f
	.zero		1


	//   ....[9]....
        /*1848*/ 	.word	0x000039d0
        /*184c*/ 	.word	0x00000000
        /*1850*/ 	.word	0x00030000
        /*1854*/ 	.short	0x010a
        /*1856*/ 	.byte	0x3f
	.zero		1


	//   ....[10]....
        /*1858*/ 	.word	0x00006290
        /*185c*/ 	.word	0x00000000
        /*1860*/ 	.word	0x00000000
        /*1864*/ 	.short	0x0101
        /*1866*/ 	.byte	0x3f
	.zero		1


	//   ....[11]....
        /*1868*/ 	.word	0x000064a0
        /*186c*/ 	.word	0x00000005
        /*1870*/ 	.word	0x00000000
        /*1874*/ 	.short	0x0101
        /*1876*/ 	.byte	0x3f
	.zero		1


	//   ....[12]....
        /*1878*/ 	.word	0x00016aa0
        /*187c*/ 	.word	0x00000011
        /*1880*/ 	.word	0x00030020
        /*1884*/ 	.short	0x010a
        /*1886*/ 	.byte	0x3f
	.zero		1


	//   ....[13]....
        /*1888*/ 	.word	0x00017140
        /*188c*/ 	.word	0x00000003
        /*1890*/ 	.word	0x00000000
        /*1894*/ 	.short	0x010a
        /*1896*/ 	.byte	0x3f
	.zero		1


	//   ....[14]....
        /*1898*/ 	.word	0x00017210
        /*189c*/ 	.word	0x00000003
        /*18a0*/ 	.word	0x00000000
        /*18a4*/ 	.short	0x010a
        /*18a6*/ 	.byte	0x3f
	.zero		1


	//   ....[15]....
        /*18a8*/ 	.word	0x000172e0
        /*18ac*/ 	.word	0x00000003
        /*18b0*/ 	.word	0x00000000
        /*18b4*/ 	.short	0x010a
        /*18b6*/ 	.byte	0x3f
	.zero		1


	//   ....[16]....
        /*18b8*/ 	.word	0x000173b0
        /*18bc*/ 	.word	0x00000003
        /*18c0*/ 	.word	0x00000000
        /*18c4*/ 	.short	0x010a
        /*18c6*/ 	.byte	0x3f
	.zero		1


	//----- nvinfo : EIATTR_NUM_MBARRIERS
	.align		4
.L_28:
        /*18c8*/ 	.byte	0x03, 0x38
        /*18ca*/ 	.short	0x0008


	//----- nvinfo : EIATTR_EXIT_INSTR_OFFSETS
	.align		4
        /*18cc*/ 	.byte	0x04, 0x1c
        /*18ce*/ 	.short	(.L_30 - .L_29)


	//   ....[0]....
.L_29:
        /*18d0*/ 	.word	0x00000aa0


	//   ....[1]....
        /*18d4*/ 	.word	0x000066f0


	//   ....[2]....
        /*18d8*/ 	.word	0x00011740


	//   ....[3]....
        /*18dc*/ 	.word	0x00011780


	//   ....[4]....
        /*18e0*/ 	.word	0x00016830


	//   ....[5]....
        /*18e4*/ 	.word	0x00016870


	//   ....[6]....
        /*18e8*/ 	.word	0x00016890


	//   ....[7]....
        /*18ec*/ 	.word	0x00017010


	//   ....[8]....
        /*18f0*/ 	.word	0x000173e0


	//----- nvinfo : EIATTR_MAX_THREADS
	.align		4
.L_30:
        /*18f4*/ 	.byte	0x04, 0x05
        /*18f6*/ 	.short	(.L_32 - .L_31)
.L_31:
        /*18f8*/ 	.word	0x00000100
        /*18fc*/ 	.word	0x00000001
        /*1900*/ 	.word	0x00000001


	//----- nvinfo : EIATTR_CRS_STACK_SIZE
	.align		4
.L_32:
        /*1904*/ 	.byte	0x04, 0x1e
        /*1906*/ 	.short	(.L_34 - .L_33)
.L_33:
        /*1908*/ 	.word	0x00000000


	//----- nvinfo : EIATTR_CBANK_PARAM_SIZE
	.align		4
.L_34:
        /*190c*/ 	.byte	0x03, 0x19
        /*190e*/ 	.short	0x03f0


	//----- nvinfo : EIATTR_PARAM_CBANK
	.align		4
        /*1910*/ 	.byte	0x04, 0x0a
        /*1912*/ 	.short	(.L_36 - .L_35)
	.align		4
.L_35:
        /*1914*/ 	.word	index@(.nv.constant0._ZN7cutlass13device_kernelINS_4conv6kernel13ConvUniversalINS1_16ConvProblemShapeILNS1_8OperatorE0ELi2EEENS1_10collective14CollectiveConvINS1_46MainloopSm90TmaGmmaWarpSpecializedImplicitGemmILS5_0ELi4ELi2EN4cute5tupleIJNSA_1CILi2EEENSC_ILi1EEESE_EEENS1_36KernelImplicitTmaWarpSpecializedSm90ELi1EEENSB_IJNSC_ILi256EEENSC_ILi128EEENSB_IJNSC_ILi32EEEEEEEEENS_10tfloat32_tESN_NSA_8TiledMMAINSA_8MMA_AtomIJNSA_4SM904GMMA30MMA_64x128x8_F32TF32TF32_SS_TNILNSR_7ScaleInE1ELST_1EEEEEENSA_6LayoutINSB_IJSE_SE_SE_EEENSB_IJNSC_ILi0EEESY_SY_EEEEENSB_IJNSA_10UnderscoreES11_S11_EEEEENS7_6detail26Sm90ImplicitGemmTileTraitsINSA_20SM90_TMA_LOAD_IM2COLENSA_14ComposedLayoutINSA_7SwizzleILi3ELi4ELi3EEENSA_18smem_ptr_flag_bitsILi32EEENSW_INSB_IJNSB_IJNSC_ILi8EEESK_EEENSB_IJSK_SE_EEENSB_IJSE_NSC_ILi4EEEEEEEEENSB_IJNSB_IJSK_SI_EEENSB_IJSE_SY_EEENSB_IJSY_NSC_ILi8192EEEEEEEEEEEEEvEENS15_INSA_23SM90_TMA_LOAD_MULTICASTENS17_IS19_S1B_NSW_INSB_IJNSB_IJS1C_NSC_ILi16EEEEEES1E_S1G_EEENSB_IJS1I_S1J_NSB_IJSY_NSC_ILi4096EEEEEEEEEEEEEvEEEENS_8epilogue10collective6detail29Sm90TmaWarpSpecializedAdapterINS22_15DefaultEpilogueISN_NSB_IJNSB_IJlllEEESE_SY_EEES27_NS21_6thread17LinearCombinationISN_Li1EffLNS28_9ScaleType4KindE0ELNS_15FloatRoundStyleE2ESN_EENS_4gemm15EpilogueDefaultEEEEEvvEEEEvNT_6ParamsE)
        /*1918*/ 	.short	0x0210
        /*191a*/ 	.short	0x03f0


	//----- nvinfo : EIATTR_SW_WAR
	.align		4
.L_36:
        /*191c*/ 	.byte	0x04, 0x36
        /*191e*/ 	.short	(.L_38 - .L_37)
.L_37:
        /*1920*/ 	.word	0x00000008
.L_38:


//--------------------- .nv.callgraph             --------------------------
	.section	.nv.callgraph,"",@"SHT_CUDA_CALLGRAPH"
	.align	4
	.sectionentsize	8
	.align		4
        /*0000*/ 	.word	0x00000000
	.align		4
        /*0004*/ 	.word	0xffffffff
	.align		4
        /*0008*/ 	.word	0x00000000
	.align		4
        /*000c*/ 	.word	0xfffffffe
	.align		4
        /*0010*/ 	.word	0x00000000
	.align		4
        /*0014*/ 	.word	0xfffffffd
	.align		4
        /*0018*/ 	.word	0x00000000
	.align		4
        /*001c*/ 	.word	0xfffffffc


//--------------------- .nv.constant4             --------------------------
	.section	.nv.constant4,"a",@progbits
	.align	8
	.align		8
.nv.constant4:
        /*0000*/ 	.dword	_ZN39_INTERNAL_2df4241e_4_k_cu_50bd10c4_29474cuda3std3__45__cpo5beginE
	.align		8
        /*0008*/ 	.dword	_ZN39_INTERNAL_2df4241e_4_k_cu_50bd10c4_29474cuda3std3__45__cpo3endE
	.align		8
        /*0010*/ 	.dword	_ZN39_INTERNAL_2df4241e_4_k_cu_50bd10c4_29474cuda3std3__45__cpo6cbeginE
	.align		8
        /*0018*/ 	.dword	_ZN39_INTERNAL_2df4241e_4_k_cu_50bd10c4_29474cuda3std3__45__cpo4cendE
	.align		8
        /*0020*/ 	.dword	_ZN39_INTERNAL_2df4241e_4_k_cu_50bd10c4_29474cuda3std3__441_GLOBAL__N__2df4241e_4_k_cu_50bd10c4_29476ignoreE
	.align		8
        /*0028*/ 	.dword	_ZN39_INTERNAL_2df4241e_4_k_cu_50bd10c4_29474cuda3std3__419piecewise_constructE
	.align		8
        /*0030*/ 	.dword	_ZN39_INTERNAL_2df4241e_4_k_cu_50bd10c4_29474cuda3std3__48in_placeE
	.align		8
        /*0038*/ 	.dword	_ZN39_INTERNAL_2df4241e_4_k_cu_50bd10c4_29474cuda3std6ranges3__45__cpo4swapE
	.align		8
        /*0040*/ 	.dword	_ZN39_INTERNAL_2df4241e_4_k_cu_50bd10c4_29474cuda3std6ranges3__45__cpo9iter_moveE
	.align		8
        /*0048*/ 	.dword	_ZN39_INTERNAL_2df4241e_4_k_cu_50bd10c4_29474cute7productE
	.align		8
        /*0050*/ 	.dword	_ZN39_INTERNAL_2df4241e_4_k_cu_50bd10c4_29474cute1_E


//--------------------- .text._ZN7cutlass13device_kernelINS_4conv6kernel13ConvUniversalINS1_16ConvProblemShapeILNS1_8OperatorE0ELi2EEENS1_10collective14CollectiveConvINS1_46MainloopSm90TmaGmmaWarpSpecializedImplicitGemmILS5_0ELi4ELi2EN4cute5tupleIJNSA_1CILi2EEENSC_ILi1EEESE_EEENS1_36KernelImplicitTmaWarpSpecializedSm90ELi1EEENSB_IJNSC_ILi256EEENSC_ILi128EEENSB_IJNSC_ILi32EEEEEEEEENS_10tfloat32_tESN_NSA_8TiledMMAINSA_8MMA_AtomIJNSA_4SM904GMMA30MMA_64x128x8_F32TF32TF32_SS_TNILNSR_7ScaleInE1ELST_1EEEEEENSA_6LayoutINSB_IJSE_SE_SE_EEENSB_IJNSC_ILi0EEESY_SY_EEEEENSB_IJNSA_10UnderscoreES11_S11_EEEEENS7_6detail26Sm90ImplicitGemmTileTraitsINSA_20SM90_TMA_LOAD_IM2COLENSA_14ComposedLayoutINSA_7SwizzleILi3ELi4ELi3EEENSA_18smem_ptr_flag_bitsILi32EEENSW_INSB_IJNSB_IJNSC_ILi8EEESK_EEENSB_IJSK_SE_EEENSB_IJSE_NSC_ILi4EEEEEEEEENSB_IJNSB_IJSK_SI_EEENSB_IJSE_SY_EEENSB_IJSY_NSC_ILi8192EEEEEEEEEEEEEvEENS15_INSA_23SM90_TMA_LOAD_MULTICASTENS17_IS19_S1B_NSW_INSB_IJNSB_IJS1C_NSC_ILi16EEEEEES1E_S1G_EEENSB_IJS1I_S1J_NSB_IJSY_NSC_ILi4096EEEEEEEEEEEEEvEEEENS_8epilogue10collective6detail29Sm90TmaWarpSpecializedAdapterINS22_15DefaultEpilogueISN_NSB_IJNSB_IJlllEEESE_SY_EEES27_NS21_6thread17LinearCombinationISN_Li1EffLNS28_9ScaleType4KindE0ELNS_15FloatRoundStyleE2ESN_EENS_4gemm15EpilogueDefaultEEEEEvvEEEEvNT_6ParamsE --------------------------
	.section	.text._ZN7cutlass13device_kernelINS_4conv6kernel13ConvUniversalINS1_16ConvProblemShapeILNS1_8OperatorE0ELi2EEENS1_10collective14CollectiveConvINS1_46MainloopSm90TmaGmmaWarpSpecializedImplicitGemmILS5_0ELi4ELi2EN4cute5tupleIJNSA_1CILi2EEENSC_ILi1EEESE_EEENS1_36KernelImplicitTmaWarpSpecializedSm90ELi1EEENSB_IJNSC_ILi256EEENSC_ILi128EEENSB_IJNSC_ILi32EEEEEEEEENS_10tfloat32_tESN_NSA_8TiledMMAINSA_8MMA_AtomIJNSA_4SM904GMMA30MMA_64x128x8_F32TF32TF32_SS_TNILNSR_7ScaleInE1ELST_1EEEEEENSA_6LayoutINSB_IJSE_SE_SE_EEENSB_IJNSC_ILi0EEESY_SY_EEEEENSB_IJNSA_10UnderscoreES11_S11_EEEEENS7_6detail26Sm90ImplicitGemmTileTraitsINSA_20SM90_TMA_LOAD_IM2COLENSA_14ComposedLayoutINSA_7SwizzleILi3ELi4ELi3EEENSA_18smem_ptr_flag_bitsILi32EEENSW_INSB_IJNSB_IJNSC_ILi8EEESK_EEENSB_IJSK_SE_EEENSB_IJSE_NSC_ILi4EEEEEEEEENSB_IJNSB_IJSK_SI_EEENSB_IJSE_SY_EEENSB_IJSY_NSC_ILi8192EEEEEEEEEEEEEvEENS15_INSA_23SM90_TMA_LOAD_MULTICASTENS17_IS19_S1B_NSW_INSB_IJNSB_IJS1C_NSC_ILi16EEEEEES1E_S1G_EEENSB_IJS1I_S1J_NSB_IJSY_NSC_ILi4096EEEEEEEEEEEEEvEEEENS_8epilogue10collective6detail29Sm90TmaWarpSpecializedAdapterINS22_15DefaultEpilogueISN_NSB_IJNSB_IJlllEEESE_SY_EEES27_NS21_6thread17LinearCombinationISN_Li1EffLNS28_9ScaleType4KindE0ELNS_15FloatRoundStyleE2ESN_EENS_4gemm15EpilogueDefaultEEEEEvvEEEEvNT_6ParamsE,"ax",@progbits
	.align	128
.text._ZN7cutlass13device_kernelINS_4conv6kernel13ConvUniversalINS1_16ConvProblemShapeILNS1_8OperatorE0ELi2EEENS1_10collective14CollectiveConvINS1_46MainloopSm90TmaGmmaWarpSpecializedImplicitGemmILS5_0ELi4ELi2EN4cute5tupleIJNSA_1CILi2EEENSC_ILi1EEESE_EEENS1_36KernelImplicitTmaWarpSpecializedSm90ELi1EEENSB_IJNSC_ILi256EEENSC_ILi128EEENSB_IJNSC_ILi32EEEEEEEEENS_10tfloat32_tESN_NSA_8TiledMMAINSA_8MMA_AtomIJNSA_4SM904GMMA30MMA_64x128x8_F32TF32TF32_SS_TNILNSR_7ScaleInE1ELST_1EEEEEENSA_6LayoutINSB_IJSE_SE_SE_EEENSB_IJNSC_ILi0EEESY_SY_EEEEENSB_IJNSA_10UnderscoreES11_S11_EEEEENS7_6detail26Sm90ImplicitGemmTileTraitsINSA_20SM90_TMA_LOAD_IM2COLENSA_14ComposedLayoutINSA_7SwizzleILi3ELi4ELi3EEENSA_18smem_ptr_flag_bitsILi32EEENSW_INSB_IJNSB_IJNSC_ILi8EEESK_EEENSB_IJSK_SE_EEENSB_IJSE_NSC_ILi4EEEEEEEEENSB_IJNSB_IJSK_SI_EEENSB_IJSE_SY_EEENSB_IJSY_NSC_ILi8192EEEEEEEEEEEEEvEENS15_INSA_23SM90_TMA_LOAD_MULTICASTENS17_IS19_S1B_NSW_INSB_IJNSB_IJS1C_NSC_ILi16EEEEEES1E_S1G_EEENSB_IJS1I_S1J_NSB_IJSY_NSC_ILi4096EEEEEEEEEEEEEvEEEENS_8epilogue10collective6detail29Sm90TmaWarpSpecializedAdapterINS22_15DefaultEpilogueISN_NSB_IJNSB_IJlllEEESE_SY_EEES27_NS21_6thread17LinearCombinationISN_Li1EffLNS28_9ScaleType4KindE0ELNS_15FloatRoundStyleE2ESN_EENS_4gemm15EpilogueDefaultEEEEEvvEEEEvNT_6ParamsE:
        .type           _ZN7cutlass13device_kernelINS_4conv6kernel13ConvUniversalINS1_16ConvProblemShapeILNS1_8OperatorE0ELi2EEENS1_10collective14CollectiveConvINS1_46MainloopSm90TmaGmmaWarpSpecializedImplicitGemmILS5_0ELi4ELi2EN4cute5tupleIJNSA_1CILi2EEENSC_ILi1EEESE_EEENS1_36KernelImplicitTmaWarpSpecializedSm90ELi1EEENSB_IJNSC_ILi256EEENSC_ILi128EEENSB_IJNSC_ILi32EEEEEEEEENS_10tfloat32_tESN_NSA_8TiledMMAINSA_8MMA_AtomIJNSA_4SM904GMMA30MMA_64x128x8_F32TF32TF32_SS_TNILNSR_7ScaleInE1ELST_1EEEEEENSA_6LayoutINSB_IJSE_SE_SE_EEENSB_IJNSC_ILi0EEESY_SY_EEEEENSB_IJNSA_10UnderscoreES11_S11_EEEEENS7_6detail26Sm90ImplicitGemmTileTraitsINSA_20SM90_TMA_LOAD_IM2COLENSA_14ComposedLayoutINSA_7SwizzleILi3ELi4ELi3EEENSA_18smem_ptr_flag_bitsILi32EEENSW_INSB_IJNSB_IJNSC_ILi8EEESK_EEENSB_IJSK_SE_EEENSB_IJSE_NSC_ILi4EEEEEEEEENSB_IJNSB_IJSK_SI_EEENSB_IJSE_SY_EEENSB_IJSY_NSC_ILi8192EEEEEEEEEEEEEvEENS15_INSA_23SM90_TMA_LOAD_MULTICASTENS17_IS19_S1B_NSW_INSB_IJNSB_IJS1C_NSC_ILi16EEEEEES1E_S1G_EEENSB_IJS1I_S1J_NSB_IJSY_NSC_ILi4096EEEEEEEEEEEEEvEEEENS_8epilogue10collective6detail29Sm90TmaWarpSpecializedAdapterINS22_15DefaultEpilogueISN_NSB_IJNSB_IJlllEEESE_SY_EEES27_NS21_6thread17LinearCombinationISN_Li1EffLNS28_9ScaleType4KindE0ELNS_15FloatRoundStyleE2ESN_EENS_4gemm15EpilogueDefaultEEEEEvvEEEEvNT_6ParamsE,@function
        .size           _ZN7cutlass13device_kernelINS_4conv6kernel13ConvUniversalINS1_16ConvProblemShapeILNS1_8OperatorE0ELi2EEENS1_10collective14CollectiveConvINS1_46MainloopSm90TmaGmmaWarpSpecializedImplicitGemmILS5_0ELi4ELi2EN4cute5tupleIJNSA_1CILi2EEENSC_ILi1EEESE_EEENS1_36KernelImplicitTmaWarpSpecializedSm90ELi1EEENSB_IJNSC_ILi256EEENSC_ILi128EEENSB_IJNSC_ILi32EEEEEEEEENS_10tfloat32_tESN_NSA_8TiledMMAINSA_8MMA_AtomIJNSA_4SM904GMMA30MMA_64x128x8_F32TF32TF32_SS_TNILNSR_7ScaleInE1ELST_1EEEEEENSA_6LayoutINSB_IJSE_SE_SE_EEENSB_IJNSC_ILi0EEESY_SY_EEEEENSB_IJNSA_10UnderscoreES11_S11_EEEEENS7_6detail26Sm90ImplicitGemmTileTraitsINSA_20SM90_TMA_LOAD_IM2COLENSA_14ComposedLayoutINSA_7SwizzleILi3ELi4ELi3EEENSA_18smem_ptr_flag_bitsILi32EEENSW_INSB_IJNSB_IJNSC_ILi8EEESK_EEENSB_IJSK_SE_EEENSB_IJSE_NSC_ILi4EEEEEEEEENSB_IJNSB_IJSK_SI_EEENSB_IJSE_SY_EEENSB_IJSY_NSC_ILi8192EEEEEEEEEEEEEvEENS15_INSA_23SM90_TMA_LOAD_MULTICASTENS17_IS19_S1B_NSW_INSB_IJNSB_IJS1C_NSC_ILi16EEEEEES1E_S1G_EEENSB_IJS1I_S1J_NSB_IJSY_NSC_ILi4096EEEEEEEEEEEEEvEEEENS_8epilogue10collective6detail29Sm90TmaWarpSpecializedAdapterINS22_15DefaultEpilogueISN_NSB_IJNSB_IJlllEEESE_SY_EEES27_NS21_6thread17LinearCombinationISN_Li1EffLNS28_9ScaleType4KindE0ELNS_15FloatRoundStyleE2ESN_EENS_4gemm15EpilogueDefaultEEEEEvvEEEEvNT_6ParamsE,(.L_x_539 - _ZN7cutlass13device_kernelINS_4conv6kernel13ConvUniversalINS1_16ConvProblemShapeILNS1_8OperatorE0ELi2EEENS1_10collective14CollectiveConvINS1_46MainloopSm90TmaGmmaWarpSpecializedImplicitGemmILS5_0ELi4ELi2EN4cute5tupleIJNSA_1CILi2EEENSC_ILi1EEESE_EEENS1_36KernelImplicitTmaWarpSpecializedSm90ELi1EEENSB_IJNSC_ILi256EEENSC_ILi128EEENSB_IJNSC_ILi32EEEEEEEEENS_10tfloat32_tESN_NSA_8TiledMMAINSA_8MMA_AtomIJNSA_4SM904GMMA30MMA_64x128x8_F32TF32TF32_SS_TNILNSR_7ScaleInE1ELST_1EEEEEENSA_6LayoutINSB_IJSE_SE_SE_EEENSB_IJNSC_ILi0EEESY_SY_EEEEENSB_IJNSA_10UnderscoreES11_S11_EEEEENS7_6detail26Sm90ImplicitGemmTileTraitsINSA_20SM90_TMA_LOAD_IM2COLENSA_14ComposedLayoutINSA_7SwizzleILi3ELi4ELi3EEENSA_18smem_ptr_flag_bitsILi32EEENSW_INSB_IJNSB_IJNSC_ILi8EEESK_EEENSB_IJSK_SE_EEENSB_IJSE_NSC_ILi4EEEEEEEEENSB_IJNSB_IJSK_SI_EEENSB_IJSE_SY_EEENSB_IJSY_NSC_ILi8192EEEEEEEEEEEEEvEENS15_INSA_23SM90_TMA_LOAD_MULTICASTENS17_IS19_S1B_NSW_INSB_IJNSB_IJS1C_NSC_ILi16EEEEEES1E_S1G_EEENSB_IJS1I_S1J_NSB_IJSY_NSC_ILi4096EEEEEEEEEEEEEvEEEENS_8epilogue10collective6detail29Sm90TmaWarpSpecializedAdapterINS22_15DefaultEpilogueISN_NSB_IJNSB_IJlllEEESE_SY_EEES27_NS21_6thread17LinearCombinationISN_Li1EffLNS28_9ScaleType4KindE0ELNS_15FloatRoundStyleE2ESN_EENS_4gemm15EpilogueDefaultEEEEEvvEEEEvNT_6ParamsE)
        .other          _ZN7cutlass13device_kernelINS_4conv6kernel13ConvUniversalINS1_16ConvProblemShapeILNS1_8OperatorE0ELi2EEENS1_10collective14CollectiveConvINS1_46MainloopSm90TmaGmmaWarpSpecializedImplicitGemmILS5_0ELi4ELi2EN4cute5tupleIJNSA_1CILi2EEENSC_ILi1EEESE_EEENS1_36KernelImplicitTmaWarpSpecializedSm90ELi1EEENSB_IJNSC_ILi256EEENSC_ILi128EEENSB_IJNSC_ILi32EEEEEEEEENS_10tfloat32_tESN_NSA_8TiledMMAINSA_8MMA_AtomIJNSA_4SM904GMMA30MMA_64x128x8_F32TF32TF32_SS_TNILNSR_7ScaleInE1ELST_1EEEEEENSA_6LayoutINSB_IJSE_SE_SE_EEENSB_IJNSC_ILi0EEESY_SY_EEEEENSB_IJNSA_10UnderscoreES11_S11_EEEEENS7_6detail26Sm90ImplicitGemmTileTraitsINSA_20SM90_TMA_LOAD_IM2COLENSA_14ComposedLayoutINSA_7SwizzleILi3ELi4ELi3EEENSA_18smem_ptr_flag_bitsILi32EEENSW_INSB_IJNSB_IJNSC_ILi8EEESK_EEENSB_IJSK_SE_EEENSB_IJSE_NSC_ILi4EEEEEEEEENSB_IJNSB_IJSK_SI_EEENSB_IJSE_SY_EEENSB_IJSY_NSC_ILi8192EEEEEEEEEEEEEvEENS15_INSA_23SM90_TMA_LOAD_MULTICASTENS17_IS19_S1B_NSW_INSB_IJNSB_IJS1C_NSC_ILi16EEEEEES1E_S1G_EEENSB_IJS1I_S1J_NSB_IJSY_NSC_ILi4096EEEEEEEEEEEEEvEEEENS_8epilogue10collective6detail29Sm90TmaWarpSpecializedAdapterINS22_15DefaultEpilogueISN_NSB_IJNSB_IJlllEEESE_SY_EEES27_NS21_6thread17LinearCombinationISN_Li1EffLNS28_9ScaleType4KindE0ELNS_15FloatRoundStyleE2ESN_EENS_4gemm15EpilogueDefaultEEEEEvvEEEEvNT_6ParamsE,@"STO_CUDA_ENTRY STV_DEFAULT"
_ZN7cutlass13device_kernelINS_4conv6kernel13ConvUniversalINS1_16ConvProblemShapeILNS1_8OperatorE0ELi2EEENS1_10collective14CollectiveConvINS1_46MainloopSm90TmaGmmaWarpSpecializedImplicitGemmILS5_0ELi4ELi2EN4cute5tupleIJNSA_1CILi2EEENSC_ILi1EEESE_EEENS1_36KernelImplicitTmaWarpSpecializedSm90ELi1EEENSB_IJNSC_ILi256EEENSC_ILi128EEENSB_IJNSC_ILi32EEEEEEEEENS_10tfloat32_tESN_NSA_8TiledMMAINSA_8MMA_AtomIJNSA_4SM904GMMA30MMA_64x128x8_F32TF32TF32_SS_TNILNSR_7ScaleInE1ELST_1EEEEEENSA_6LayoutINSB_IJSE_SE_SE_EEENSB_IJNSC_ILi0EEESY_SY_EEEEENSB_IJNSA_10UnderscoreES11_S11_EEEEENS7_6detail26Sm90ImplicitGemmTileTraitsINSA_20SM90_TMA_LOAD_IM2COLENSA_14ComposedLayoutINSA_7SwizzleILi3ELi4ELi3EEENSA_18smem_ptr_flag_bitsILi32EEENSW_INSB_IJNSB_IJNSC_ILi8EEESK_EEENSB_IJSK_SE_EEENSB_IJSE_NSC_ILi4EEEEEEEEENSB_IJNSB_IJSK_SI_EEENSB_IJSE_SY_EEENSB_IJSY_NSC_ILi8192EEEEEEEEEEEEEvEENS15_INSA_23SM90_TMA_LOAD_MULTICASTENS17_IS19_S1B_NSW_INSB_IJNSB_IJS1C_NSC_ILi16EEEEEES1E_S1G_EEENSB_IJS1I_S1J_NSB_IJSY_NSC_ILi4096EEEEEEEEEEEEEvEEEENS_8epilogue10collective6detail29Sm90TmaWarpSpecializedAdapterINS22_15DefaultEpilogueISN_NSB_IJNSB_IJlllEEESE_SY_EEES27_NS21_6thread17LinearCombinationISN_Li1EffLNS28_9ScaleType4KindE0ELNS_15FloatRoundStyleE2ESN_EENS_4gemm15EpilogueDefaultEEEEEvvEEEEvNT_6ParamsE:
[----:B------:R-:W0:Y:S01]  /*0000*/  LDC R1, c[0x0][0x28] ;  /* 0x00000a00ff017b82 */ /* 0x000e220000000800 */
[----:B------:R-:W1:Y:S01]  /*0010*/  S2R R6, SR_TID.X ;  /* 0x0000000000067919 */ /* 0x000e620000002100 */
[----:B------:R-:W-:Y:S01]  /*0020*/  ELECT P0, URZ, PT ;  /* 0x00000000003f782f */ /* 0x000fe20003800000 */
[----:B------:R-:W-:Y:S01]  /*0030*/  BSSY B0, `(.L_x_0) ;  /* 0x0000017000007945 */ /* 0x000fe20003800000 */
[----:B0-----:R-:W-:Y:S01]  /*0040*/  VIADD R1, R1, 0xfffffc10 ;  /* 0xfffffc1001017836 */ /* 0x001fe20000000000 */
[----:B------:R-:W0:Y:S01]  /*0050*/  S2R R7, SR_CTAID.X ;  /* 0x0000000000077919 */ /* 0x000e220000002500 */
[--C-:B-1----:R-:W-:Y:S02]  /*0060*/  SHF.R.U32.HI R0, RZ, 0x5, R6.reuse ;  /* 0x00000005ff007819 */ /* 0x102fe40000011606 */
[----:B------:R-:W-:-:S03]  /*0070*/  SHF.R.S32.HI R3, RZ, 0x1f, R6 ;  /* 0x0000001fff037819 */ /* 0x000fc60000011406 */
[----:B------:R-:W1:Y:S02]  /*0080*/  SHFL.IDX PT, R2, R0, RZ, 0x1f ;  /* 0x00001fff00027589 */ /* 0x000e6400000e0000 */
[----:B-1----:R-:W-:Y:S02]  /*0090*/  R2UR UR4, R2 ;  /* 0x00000000020472ca */ /* 0x002fe400000e0000 */
[----:B------:R-:W-:-:S06]  /*00a0*/  SHF.R.U32.HI R2, RZ, 0x7, R6 ;  /* 0x00000007ff027819 */ /* 0x000fcc0000011606 */
[----:B------:R-:W1:Y:S05]  /*00b0*/  SHFL.IDX PT, R2, R2, RZ, 0x1f ;  /* 0x00001fff02027589 */ /* 0x000e6a00000e0000 */
[----:B------:R-:W-:Y:S02]  /*00c0*/  USHF.R.S32.HI UR5, URZ, 0x1f, UR4 ;  /* 0x0000001f3f057899 */ /* 0x000fe40008011404 */
[----:B------:R-:W-:Y:S02]  /*00d0*/  ISETP.NE.OR P0, PT, RZ, UR4, !P0 ;  /* 0x00000004ff007c0c */ /* 0x000fe4000c705670 */
[----:B------:R-:W-:-:S04]  /*00e0*/  ULEA.HI UR5, UR5, UR4, URZ, 0x2 ;  /* 0x0000000405057291 */ /* 0x000fc8000f8f103f */
[----:B------:R-:W-:-:S04]  /*00f0*/  ULOP3.LUT UR5, UR5, 0xfffffffc, URZ, 0xc0, !UPT ;  /* 0xfffffffc05057892 */ /* 0x000fc8000f8ec03f */
[----:B------:R-:W-:-:S03]  /*0100*/  UIADD3 UR7, UR4, -UR5, URZ ;  /* 0x8000000504077290 */ /* 0x000fc6000fffe03f */
[----:B0-----:R-:W-:Y:S09]  /*0110*/  @P0 BRA `(.L_x_1) ;  /* 0x0000000000200947 */ /* 0x001ff20003800000 */
[----:B------:R-:W-:Y:S02]  /*0120*/  ULDC.64 UR4, c[0x0][0x198] ;  /* 0x0000660000047ab9 */ /* 0x000fe40000000a00 */
[----:B------:R-:W-:Y:S02]  /*0130*/  UIADD3 UR8, UP0, UR4, 0xf0, URZ ;  /* 0x000000f004087890 */ /* 0x000fe4000ff1e03f */
[----:B------:R-:W-:Y:S02]  /*0140*/  UIADD3 UR4, UP1, UR4, 0x1f0, URZ ;  /* 0x000001f004047890 */ /* 0x000fe4000ff3e03f */
[----:B------:R-:W-:Y:S02]  /*0150*/  UIADD3.X UR9, URZ, UR5, URZ, UP0, !UPT ;  /* 0x000000053f097290 */ /* 0x000fe400087fe43f */
[----:B------:R-:W-:-:S07]  /*0160*/  UIADD3.X UR5, URZ, UR5, URZ, UP1, !UPT ;  /* 0x000000053f057290 */ /* 0x000fce0008ffe43f */
[----:B------:R0:W-:Y:S02]  /*0170*/  UTMACCTL.PF [UR8] ;  /* 0x00000000080079b9 */ /* 0x0001e40008040000 */
[----:B------:R0:W-:Y:S02]  /*0180*/  UTMACCTL.PF [UR4] ;  /* 0x00000000040079b9 */ /* 0x0001e40008040000 */
[----:B0-----:R-:W-:Y:S01]  /*0190*/  NOP ;  /* 0x0000000000007918 */ /* 0x001fe20000000000 */
.L_x_1:
[----:B------:R-:W-:Y:S05]  /*01a0*/  BSYNC B0 ;  /* 0x0000000000007941 */ /* 0x000fea0003800000 */
.L_x_0:
[----:B------:R-:W0:Y:S01]  /*01b0*/  SHFL.IDX PT, R0, R0, RZ, 0x1f ;  /* 0x00001fff00007589 */ /* 0x000e2200000e0000 */
[----:B------:R-:W-:Y:S02]  /*01c0*/  LEA.HI R3, R3, R6, RZ, 0x7 ;  /* 0x0000000603037211 */ /* 0x000fe400078f38ff */
[----:B-1----:R-:W-:Y:S01]  /*01d0*/  R2UR UR12, R2 ;  /* 0x00000000020c72ca */ /* 0x002fe200000e0000 */
[----:B------:R-:W1:Y:S01]  /*01e0*/  S2R R9, SR_CTAID.Y ;  /* 0x0000000000097919 */ /* 0x000e620000002600 */
[----:B------:R-:W-:Y:S02]  /*01f0*/  LOP3.LUT R3, R3, 0xffffff80, RZ, 0xc0, !PT ;  /* 0xffffff8003037812 */ /* 0x000fe400078ec0ff */
[----:B------:R-:W-:-:S03]  /*0200*/  I2FP.F32.U32 R4, R7 ;  /* 0x0000000700047245 */ /* 0x000fc60000201000 */
[----:B------:R-:W-:-:S05]  /*0210*/  IMAD.IADD R11, R6, 0x1, -R3 ;  /* 0x00000001060b7824 */ /* 0x000fca00078e0a03 */
[----:B------:R-:W-:Y:S01]  /*0220*/  SHF.R.S32.HI R2, RZ, 0x1f, R11 ;  /* 0x0000001fff027819 */ /* 0x000fe2000001140b */
[----:B------:R-:W-:Y:S02]  /*0230*/  ULOP3.LUT UP0, URZ, UR12, UR7, URZ, 0xfc, !UPT ;  /* 0x000000070c3f7292 */ /* 0x000fe4000f80fc3f */
[----:B------:R-:W-:Y:S01]  /*0240*/  UISETP.NE.AND UP1, UPT, UR12, 0x1, UPT ;  /* 0x000000010c00788c */ /* 0x000fe2000bf25270 */
[----:B------:R-:W-:Y:S01]  /*0250*/  LEA.HI R2, R2, R11, RZ, 0x3 ;  /* 0x0000000b02027211 */ /* 0x000fe200078f18ff */
[----:B------:R-:W-:-:S03]  /*0260*/  USEL UR6, URZ, 0x1, UP0 ;  /* 0x000000013f067887 */ /* 0x000fc60008000000 */
[--C-:B------:R-:W-:Y:S01]  /*0270*/  SHF.R.S32.HI R3, RZ, 0x3, R2.reuse ;  /* 0x00000003ff037819 */ /* 0x100fe20000011402 */
[----:B------:R-:W-:Y:S01]  /*0280*/  USEL UR6, UR6, 0x2, UP1 ;  /* 0x0000000206067887 */ /* 0x000fe20008800000 */
[----:B0-----:R-:W-:Y:S02]  /*0290*/  ISETP.NE.AND P0, PT, R0, RZ, PT ;  /* 0x000000ff0000720c */ /* 0x001fe40003f05270 */
[----:B------:R-:W-:Y:S02]  /*02a0*/  SHF.R.S32.HI R2, RZ, 0x1f, R2 ;  /* 0x0000001fff027819 */ /* 0x000fe40000011402 */
[----:B------:R-:W-:Y:S02]  /*02b0*/  SHF.R.S32.HI R5, RZ, 0x1f, R0 ;  /* 0x0000001fff057819 */ /* 0x000fe40000011400 */
[----:B------:R-:W-:Y:S02]  /*02c0*/  LEA.HI R2, R2, R3, RZ, 0x2 ;  /* 0x0000000302027211 */ /* 0x000fe400078f10ff */
[----:B------:R-:W-:-:S05]  /*02d0*/  LEA.HI R5, R5, R0, RZ, 0x2 ;  /* 0x0000000005057211 */ /* 0x000fca00078f10ff */
[----:B-1----:R-:W-:Y:S05]  /*02e0*/  @P0 BRA `(.L_x_2) ;  /* 0x0000000000580947 */ /* 0x002fea0003800000 */
[----:B------:R-:W0:Y:S01]  /*02f0*/  S2UR UR10, SR_CgaCtaId ;  /* 0x00000000000a79c3 */ /* 0x000e220000008800 */
[----:B------:R-:W-:Y:S01]  /*0300*/  UMOV UR4, 0x400 ;  /* 0x0000040000047882 */ /* 0x000fe20000000000 */
[----:B------:R-:W-:Y:S01]  /*0310*/  UMOV UR5, 0x1 ;  /* 0x0000000100057882 */ /* 0x000fe20000000000 */
[----:B------:R-:W-:Y:S01]  /*0320*/  UMOV UR8, 0x2 ;  /* 0x0000000200087882 */ /* 0x000fe20000000000 */
[----:B------:R-:W-:Y:S01]  /*0330*/  ELECT P0, URZ, PT ;  /* 0x00000000003f782f */ /* 0x000fe20003800000 */
[----:B------:R-:W-:-:S04]  /*0340*/  UIADD3 UR8, -UR8, 0x100000, URZ ;  /* 0x0010000008087890 */ /* 0x000fc8000fffe13f */
[----:B------:R-:W-:Y:S02]  /*0350*/  USHF.L.U32 UR9, UR8, 0xb, URZ ;  /* 0x0000000b08097899 */ /* 0x000fe4000800063f */
[----:B------:R-:W-:Y:S02]  /*0360*/  USHF.L.U32 UR8, UR8, 0x1, URZ ;  /* 0x0000000108087899 */ /* 0x000fe4000800063f */
[----:B0-----:R-:W-:Y:S02]  /*0370*/  ULEA UR10, UR10, UR4, 0x18 ;  /* 0x000000040a0a7291 */ /* 0x001fe4000f8ec03f */
[----:B------:R-:W-:-:S04]  /*0380*/  UIADD3 UR4, -UR5, 0x100000, URZ ;  /* 0x0010000005047890 */ /* 0x000fc8000fffe13f */
[----:B------:R-:W-:Y:S02]  /*0390*/  USHF.L.U32 UR5, UR4, 0xb, URZ ;  /* 0x0000000b04057899 */ /* 0x000fe4000800063f */
[----:B------:R-:W-:Y:S01]  /*03a0*/  USHF.L.U32 UR4, UR4, 0x1, URZ ;  /* 0x0000000104047899 */ /* 0x000fe2000800063f */
[----:B------:R-:W0:Y:S11]  /*03b0*/  FENCE.VIEW.ASYNC.S ;  /* 0x00000000000073c6 */ /* 0x000e360000000000 */
[----:B0-----:R0:W1:Y:S01]  /*03c0*/  SYNCS.EXCH.64 URZ, [UR10+0x30000], UR4 ;  /* 0x030000040a3f75b2 */ /* 0x0010620008000100 */
[----:B------:R0:W2:Y:S01]  /*03d0*/  SYNCS.EXCH.64 URZ, [UR10+0x30020], UR8 ;  /* 0x030020080a3f75b2 */ /* 0x0000a20008000100 */
[----:B------:R0:W3:Y:S01]  /*03e0*/  SYNCS.EXCH.64 URZ, [UR10+0x30008], UR4 ;  /* 0x030008040a3f75b2 */ /* 0x0000e20008000100 */
[----:B------:R0:W4:Y:S01]  /*03f0*/  SYNCS.EXCH.64 URZ, [UR10+0x30028], UR8 ;  /* 0x030028080a3f75b2 */ /* 0x0001220008000100 */
[----:B------:R0:W0:Y:S01]  /*0400*/  SYNCS.EXCH.64 URZ, [UR10+0x30010], UR4 ;  /* 0x030010040a3f75b2 */ /* 0x0000220008000100 */
[----:B------:R0:W0:Y:S01]  /*0410*/  SYNCS.EXCH.64 URZ, [UR10+0x30030], UR8 ;  /* 0x030030080a3f75b2 */ /* 0x0000220008000100 */
[----:B------:R0:W0:Y:S01]  /*0420*/  SYNCS.EXCH.64 URZ, [UR10+0x30018], UR4 ;  /* 0x030018040a3f75b2 */ /* 0x0000220008000100 */
[----:B------:R0:W0:Y:S01]  /*0430*/  SYNCS.EXCH.64 URZ, [UR10+0x30038], UR8 ;  /* 0x030038080a3f75b2 */ /* 0x0000220008000100 */
[----:B------:R-:W-:Y:S01]  /*0440*/  NOP ;  /* 0x0000000000007918 */ /* 0x000fe20000000000 */
.L_x_2:
[----:B0-----:R-:W-:Y:S01]  /*0450*/  ULDC UR4, c[0x0][0x150] ;  /* 0x0000540000047ab9 */ /* 0x001fe20000000800 */
[----:B------:R-:W-:Y:S01]  /*0460*/  LOP3.LUT R2, R2, 0xfffffffc, RZ, 0xc0, !PT ;  /* 0xfffffffc02027812 */ /* 0x000fe200078ec0ff */
[----:B------:R-:W-:Y:S01]  /*0470*/  FMUL R4, R4, UR4 ;  /* 0x0000000404047c20 */ /* 0x000fe20008400000 */
[----:B------:R-:W-:Y:S01]  /*0480*/  LOP3.LUT R5, R5, 0x3ffffffc, RZ, 0xc0, !PT ;  /* 0x3ffffffc05057812 */ /* 0x000fe200078ec0ff */
[----:B------:R-:W-:Y:S01]  /*0490*/  ULDC UR4, c[0x0][0x154] ;  /* 0x0000550000047ab9 */ /* 0x000fe20000000800 */
[----:B------:R-:W-:Y:S01]  /*04a0*/  LOP3.LUT P0, RZ, R11, 0x7, RZ, 0xc0, !PT ;  /* 0x000000070bff7812 */ /* 0x000fe2000780c0ff */
[----:B------:R-:W-:Y:S01]  /*04b0*/  IMAD.IADD R2, R3, 0x1, -R2 ;  /* 0x0000000103027824 */ /* 0x000fe200078e0a02 */
[----:B------:R-:W-:Y:S01]  /*04c0*/  NOP ;  /* 0x0000000000007918 */ /* 0x000fe20000000000 */
[----:B------:R-:W0:Y:S01]  /*04d0*/  F2I.U32.TRUNC.NTZ R4, R4 ;  /* 0x0000000400047305 */ /* 0x000e22000020f000 */
[----:B------:R-:W-:Y:S01]  /*04e0*/  IMAD.IADD R5, R0, 0x1, -R5 ;  /* 0x0000000100057824 */ /* 0x000fe200078e0a05 */
[----:B------:R-:W-:-:S03]  /*04f0*/  NOP ;  /* 0x0000000000007918 */ /* 0x000fc60000000000 */
[----:B------:R-:W-:Y:S01]  /*0500*/  IMAD R5, R5, 0x4, R2 ;  /* 0x0000000405057824 */ /* 0x000fe200078e0202 */
[----:B------:R-:W-:-:S04]  /*0510*/  I2FP.F32.U32 R2, R9 ;  /* 0x0000000900027245 */ /* 0x000fc80000201000 */
[C---:B------:R-:W-:Y:S01]  /*0520*/  LEA.HI R0, R5.reuse, R5, RZ, 0x1 ;  /* 0x0000000505007211 */ /* 0x040fe200078f08ff */
[----:B------:R-:W-:Y:S01]  /*0530*/  FMUL R2, R2, UR4 ;  /* 0x0000000402027c20 */ /* 0x000fe20008400000 */
[----:B------:R-:W-:Y:S02]  /*0540*/  ULDC UR4, c[0x0][0x144] ;  /* 0x0000510000047ab9 */ /* 0x000fe40000000800 */
[----:B------:R-:W-:Y:S01]  /*0550*/  LOP3.LUT R0, R0, 0xfffffffe, RZ, 0xc0, !PT ;  /* 0xfffffffe00007812 */ /* 0x000fe200078ec0ff */
[----:B0-----:R-:W-:Y:S02]  /*0560*/  IMAD.MOV R8, RZ, RZ, -R4 ;  /* 0x000000ffff087224 */ /* 0x001fe400078e0a04 */
[----:B------:R-:W0:Y:S02]  /*0570*/  F2I.U32.TRUNC.NTZ R2, R2 ;  /* 0x0000000200027305 */ /* 0x000e24000020f000 */
[----:B------:R-:W-:Y:S01]  /*0580*/  IMAD R3, R8, UR4, R7 ;  /* 0x0000000408037c24 */ /* 0x000fe2000f8e0207 */
[----:B------:R-:W-:Y:S01]  /*0590*/  ULDC UR4, c[0x0][0x148] ;  /* 0x0000520000047ab9 */ /* 0x000fe20000000800 */
[----:B------:R-:W5:Y:S01]  /*05a0*/  LDC R8, c[0x0][0x140] ;  /* 0x00005000ff087b82 */ /* 0x000f620000000800 */
[----:B------:R-:W-:-:S05]  /*05b0*/  IMAD.IADD R0, R5, 0x1, -R0 ;  /* 0x0000000105007824 */ /* 0x000fca00078e0a00 */
[----:B------:R-:W-:Y:S01]  /*05c0*/  ISETP.NE.AND P2, PT, R0, R3, PT ;  /* 0x000000030000720c */ /* 0x000fe20003f45270 */
[----:B------:R-:W-:Y:S02]  /*05d0*/  IMAD.SHL.U32 R0, R5, 0x4, RZ ;  /* 0x0000000405007824 */ /* 0x000fe400078e00ff */
[----:B0-----:R-:W-:-:S03]  /*05e0*/  IMAD.MOV R4, RZ, RZ, -R2 ;  /* 0x000000ffff047224 */ /* 0x001fc600078e0a02 */
[----:B------:R-:W-:Y:S01]  /*05f0*/  LOP3.LUT R5, R5, 0xc, R0, 0x78, !PT ;  /* 0x0000000c05057812 */ /* 0x000fe200078e7800 */
[----:B------:R-:W-:-:S03]  /*0600*/  IMAD R3, R4, UR4, R9 ;  /* 0x0000000404037c24 */ /* 0x000fc6000f8e0209 */
[C---:B------:R-:W-:Y:S01]  /*0610*/  ISETP.LT.U32.AND P0, PT, R5.reuse, 0x2, !P0 ;  /* 0x000000020500780c */ /* 0x040fe20004701070 */
[----:B------:R-:W-:Y:S02]  /*0620*/  IMAD.MOV.U32 R4, RZ, RZ, 0x1 ;  /* 0x00000001ff047424 */ /* 0x000fe400078e00ff */
[----:B------:R-:W-:-:S04]  /*0630*/  @P2 LEA.HI R0, R5, R5, RZ, 0x1 ;  /* 0x0000000505002211 */ /* 0x000fc800078f08ff */
[----:B------:R-:W-:Y:S02]  /*0640*/  @P2 SHF.R.S32.HI R0, RZ, 0x1, R0 ;  /* 0x00000001ff002819 */ /* 0x000fe40000011400 */
[----:B-----5:R-:W-:Y:S02]  /*0650*/  ISETP.EQ.U32.AND P1, PT, R8, 0x1, PT ;  /* 0x000000010800780c */ /* 0x020fe40003f22070 */
[----:B------:R-:W-:Y:S02]  /*0660*/  @P2 ISETP.NE.AND P3, PT, R0, R3, PT ;  /* 0x000000030000220c */ /* 0x000fe40003f65270 */
[----:B------:R-:W-:Y:S02]  /*0670*/  SEL R3, RZ, 0x1, !P0 ;  /* 0x00000001ff037807 */ /* 0x000fe40004000000 */
[----:B------:R-:W-:-:S04]  /*0680*/  @P2 SEL R4, RZ, 0x1, P3 ;  /* 0x00000001ff042807 */ /* 0x000fc80001800000 */
[----:B------:R-:W-:-:S03]  /*0690*/  LOP3.LUT R4, R4, R3, RZ, 0xc0, !PT ;  /* 0x0000000304047212 */ /* 0x000fc600078ec0ff */
[----:B------:R-:W-:Y:S05]  /*06a0*/  @!P1 BRA `(.L_x_3) ;  /* 0x0000000000089947 */ /* 0x000fea0003800000 */
[----:B-1234-:R-:W-:Y:S01]  /*06b0*/  UCGABAR_ARV ;  /* 0x00000000000079c7 */ /* 0x01efe20008000000 */
[----:B------:R-:W-:Y:S05]  /*06c0*/  BRA `(.L_x_4) ;  /* 0x0000000000047947 */ /* 0x000fea0003800000 */
.L_x_3:
[----:B-1234-:R-:W-:Y:S01]  /*06d0*/  NOP ;  /* 0x0000000000007918 */ /* 0x01efe20000000000 */
.L_x_4:
[----:B------:R-:W-:Y:S01]  /*06e0*/  ULDC.64 UR4, c[0x0][0x598] ;  /* 0x0001660000047ab9 */ /* 0x000fe20000000a00 */
[----:B------:R-:W-:Y:S01]  /*06f0*/  ULDC.64 UR20, c[0x0][0x208] ;  /* 0x0000820000147ab9 */ /* 0x000fe20000000a00 */
[----:B------:R-:W-:-:S04]  /*0700*/  ISETP.NE.U32.AND P0, PT, RZ, UR4, PT ;  /* 0x00000004ff007c0c */ /* 0x000fc8000bf05070 */
[----:B------:R-:W-:-:S13]  /*0710*/  ISETP.NE.AND.EX P0, PT, RZ, UR5, PT, P0 ;  /* 0x00000005ff007c0c */ /* 0x000fda000bf05300 */
[----:B------:R-:W-:Y:S05]  /*0720*/  @!P0 BRA `(.L_x_5) ;  /* 0x0000000000208947 */ /* 0x000fea0003800000 */
[----:B------:R-:W0:Y:S02]  /*0730*/  LDC.64 R2, c[0x0][0x598] ;  /* 0x00016600ff027b82 */ /* 0x000e240000000a00 */
[----:B0-----:R-:W2:Y:S02]  /*0740*/  LDG.E.64 R2, desc[UR20][R2.64] ;  /* 0x0000001402027981 */ /* 0x001ea4000c1e1b00 */
[----:B--2---:R-:W-:-:S04]  /*0750*/  ISETP.NE.U32.AND P0, PT, R2, RZ, PT ;  /* 0x000000ff0200720c */ /* 0x004fc80003f05070 */
[----:B------:R-:W-:-:S13]  /*0760*/  ISETP.NE.AND.EX P0, PT, R3, RZ, PT, P0 ;  /* 0x000000ff0300720c */ /* 0x000fda0003f05300 */
[----:B------:R-:W-:Y:S05]  /*0770*/  @!P0 BRA `(.L_x_5) ;  /* 0x00000000000c8947 */ /* 0x000fea0003800000 */
[----:B------:R-:W2:Y:S02]  /*0780*/  LD.E R2, desc[UR20][R2.64] ;  /* 0x0000001402027980 */ /* 0x000ea4000c101900 */
[----:B--2---:R-:W-:Y:S01]  /*0790*/  R2UR UR11, R2 ;  /* 0x00000000020b72ca */ /* 0x004fe200000e0000 */
[----:B------:R-:W-:-:S14]  /*07a0*/  BRA `(.L_x_6) ;  /* 0x0000000000247947 */ /* 0x000fdc0003800000 */
.L_x_5:
[----:B------:R-:W-:Y:S02]  /*07b0*/  ULDC.64 UR4, c[0x0][0x588] ;  /* 0x0001620000047ab9 */ /* 0x000fe40000000a00 */
[----:B------:R-:W-:-:S04]  /*07c0*/  ISETP.NE.U32.AND P0, PT, RZ, UR4, PT ;  /* 0x00000004ff007c0c */ /* 0x000fc8000bf05070 */
[----:B------:R-:W-:-:S13]  /*07d0*/  ISETP.NE.AND.EX P0, PT, RZ, UR5, PT, P0 ;  /* 0x00000005ff007c0c */ /* 0x000fda000bf05300 */
[----:B------:R-:W-:Y:S05]  /*07e0*/  @!P0 BRA `(.L_x_7) ;  /* 0x0000000000108947 */ /* 0x000fea0003800000 */
[----:B------:R-:W0:Y:S02]  /*07f0*/  LDC.64 R2, c[0x0][0x588] ;  /* 0x00016200ff027b82 */ /* 0x000e240000000a00 */
[----:B0-----:R-:W2:Y:S02]  /*0800*/  LDG.E R2, desc[UR20][R2.64] ;  /* 0x0000001402027981 */ /* 0x001ea4000c1e1900 */
[----:B--2---:R-:W-:Y:S01]  /*0810*/  R2UR UR11, R2 ;  /* 0x00000000020b72ca */ /* 0x004fe200000e0000 */
[----:B------:R-:W-:-:S14]  /*0820*/  BRA `(.L_x_6) ;  /* 0x0000000000047947 */ /* 0x000fdc0003800000 */
.L_x_7:
[----:B------:R-:W-:-:S05]  /*0830*/  ULDC UR11, c[0x0][0x580] ;  /* 0x00016000000b7ab9 */ /* 0x000fca0000000800 */
.L_x_6:
[----:B------:R-:W-:Y:S02]  /*0840*/  ULDC.64 UR4, c[0x0][0x5a0] ;  /* 0x0001680000047ab9 */ /* 0x000fe40000000a00 */
        /* <DEDUP_REMOVED lines=11> */
.L_x_8:
        /* <DEDUP_REMOVED lines=8> */
.L_x_10:
[----:B------:R-:W-:-:S05]  /*0980*/  ULDC UR22, c[0x0][0x584] ;  /* 0x0001610000167ab9 */ /* 0x000fca0000000800 */
.L_x_9:
[----:B------:R-:W-:Y:S01]  /*0990*/  ULDC UR4, c[0x0][0x3c4] ;  /* 0x0000f10000047ab9 */ /* 0x000fe20000000800 */
[----:B------:R-:W-:Y:S01]  /*09a0*/  ULDC.64 UR26, c[0x0][0x3c8] ;  /* 0x0000f200001a7ab9 */ /* 0x000fe20000000a00 */
[----:B------:R-:W-:-:S04]  /*09b0*/  UIADD3 UR4, UR4, 0x1f, URZ ;  /* 0x0000001f04047890 */ /* 0x000fc8000fffe03f */
[----:B------:R-:W-:-:S04]  /*09c0*/  USHF.R.S32.HI UR5, URZ, 0x1f, UR4 ;  /* 0x0000001f3f057899 */ /* 0x000fc80008011404 */
[----:B------:R-:W-:-:S04]  /*09d0*/  ULEA.HI UR4, UR5, UR4, URZ, 0x5 ;  /* 0x0000000405047291 */ /* 0x000fc8000f8f283f */
[----:B------:R-:W-:-:S04]  /*09e0*/  USHF.R.S32.HI UR4, URZ, 0x5, UR4 ;  /* 0x000000053f047899 */ /* 0x000fc80008011404 */
[----:B------:R-:W-:-:S04]  /*09f0*/  UIMAD UR5, UR4, UR26, URZ ;  /* 0x0000001a040572a4 */ /* 0x000fc8000f8e023f */
[----:B------:R-:W-:Y:S01]  /*0a00*/  UIMAD UR5, UR5, UR27, URZ ;  /* 0x0000001b050572a4 */ /* 0x000fe2000f8e023f */
[----:B------:R-:W-:Y:S11]  /*0a10*/  @!P1 BRA `(.L_x_11) ;  /* 0x00000000000c9947 */ /* 0x000ff60003800000 */
[----:B------:R-:W-:Y:S01]  /*0a20*/  UCGABAR_WAIT ;  /* 0x0000000000007dc7 */ /* 0x000fe20008000000 */
[----:B------:R-:W-:Y:S01]  /*0a30*/  CCTL.IVALL ;  /* 0x00000000ff00798f */ /* 0x000fe20002000000 */
[----:B------:R-:W-:Y:S05]  /*0a40*/  BRA `(.L_x_12) ;  /* 0x0000000000047947 */ /* 0x000fea0003800000 */
.L_x_11:
[----:B------:R-:W-:Y:S06]  /*0a50*/  BAR.SYNC.DEFER_BLOCKING 0x0 ;  /* 0x0000000000007b1d */ /* 0x000fec0000010000 */
.L_x_12:
[----:B------:R-:W-:-:S13]  /*0a60*/  ISETP.NE.AND P0, PT, RZ, UR12, PT ;  /* 0x0000000cff007c0c */ /* 0x000fda000bf05270 */
[----:B------:R-:W-:Y:S05]  /*0a70*/  @!P0 BRA `(.L_x_13) ;  /* 0x0000015c00808947 */ /* 0x000fea0003800000 */
[----:B------:R-:W-:-:S06]  /*0a80*/  UISETP.NE.AND UP0, UPT, UR12, 0x1, UPT ;  /* 0x000000010c00788c */ /* 0x000fcc000bf05270 */
[----:B------:R-:W-:-:S13]  /*0a90*/  PLOP3.LUT P0, PT, PT, PT, UP0, 0x80, 0x0 ;  /* 0x000000000000781c */ /* 0x000fda0003f0f008 */
[----:B------:R-:W-:Y:S05]  /*0aa0*/  @P0 EXIT ;  /* 0x000000000000094d */ /* 0x000fea0003800000 */
[----:B------:R0:W-:Y:S01]  /*0ab0*/  STL [R1], RZ ;  /* 0x000000ff01007387 */ /* 0x0001e20000100800 */
[----:B------:R-:W-:Y:S01]  /*0ac0*/  UISETP.GE.AND UP0, UPT, UR5, 0x1, UPT ;  /* 0x000000010500788c */ /* 0x000fe2000bf06270 */
[----:B------:R-:W-:Y:S01]  /*0ad0*/  CS2R R86, SRZ ;  /* 0x0000000000567805 */ /* 0x000fe2000001ff00 */
[----:B------:R-:W-:Y:S01]  /*0ae0*/  UMOV UR4, URZ ;  /* 0x0000003f00047c82 */ /* 0x000fe20008000000 */
[----:B------:R0:W-:Y:S01]  /*0af0*/  STL [R1+0x4], RZ ;  /* 0x000004ff01007387 */ /* 0x0001e20000100800 */
[----:B------:R-:W-:Y:S02]  /*0b00*/  CS2R R152, SRZ ;  /* 0x0000000000987805 */ /* 0x000fe4000001ff00 */
[----:B------:R-:W-:Y:S02]  /*0b10*/  CS2R R154, SRZ ;  /* 0x00000000009a7805 */ /* 0x000fe4000001ff00 */
[----:B------:R-:W-:Y:S01]  /*0b20*/  PLOP3.LUT P0, PT, PT, PT, UP0, 0x80, 0x0 ;  /* 0x000000000000781c */ /* 0x000fe20003f0f008 */
[----:B------:R0:W-:Y:S01]  /*0b30*/  STL [R1+0x8], RZ ;  /* 0x000008ff01007387 */ /* 0x0001e20000100800 */
[----:B------:R-:W-:-:S02]  /*0b40*/  CS2R R156, SRZ ;  /* 0x00000000009c7805 */ /* 0x000fc4000001ff00 */
[----:B------:R-:W-:Y:S02]  /*0b50*/  CS2R R158, SRZ ;  /* 0x00000000009e7805 */ /* 0x000fe4000001ff00 */
[----:B------:R-:W-:Y:S01]  /*0b60*/  CS2R R160, SRZ ;  /* 0x0000000000a07805 */ /* 0x000fe2000001ff00 */
[----:B------:R0:W-:Y:S01]  /*0b70*/  STL [R1+0xc], RZ ;  /* 0x00000cff01007387 */ /* 0x0001e20000100800 */
[----:B------:R-:W-:Y:S02]  /*0b80*/  CS2R R162, SRZ ;  /* 0x0000000000a27805 */ /* 0x000fe4000001ff00 */
[----:B------:R-:W-:Y:S02]  /*0b90*/  CS2R R164, SRZ ;  /* 0x0000000000a47805 */ /* 0x000fe4000001ff00 */
[----:B------:R-:W-:Y:S01]  /*0ba0*/  CS2R R166, SRZ ;  /* 0x0000000000a67805 */ /* 0x000fe2000001ff00 */
        /* <DEDUP_REMOVED lines=116> */
[----:B------:R0:W-:Y:S04]  /*12f0*/  STL [R1+0x84], RZ ;  /* 0x000084ff01007387 */ /* 0x0001e80000100800 */
        /* <DEDUP_REMOVED lines=29> */
[----:B------:R0:W-:Y:S01]  /*14d0*/  STL [R1+0xfc], RZ ;  /* 0x0000fcff01007387 */ /* 0x0001e20000100800 */
[----:B------:R-:W-:Y:S05]  /*14e0*/  @!P0 BRA `(.L_x_14) ;  /* 0x0000002000e48947 */ /* 0x000fea0003800000 */
[----:B------:R-:W-:-:S04]  /*14f0*/  ULOP3.LUT UR4, UR6, 0x1, URZ, 0xfc, !UPT ;  /* 0x0000000106047892 */ /* 0x000fc8000f8efc3f */
[----:B------:R-:W-:-:S06]  /*1500*/  UISETP.NE.AND UP0, UPT, UR4, 0x3, UPT ;  /* 0x000000030400788c */ /* 0x000fcc000bf05270 */
[----:B------:R-:W-:-:S13]  /*1510*/  PLOP3.LUT P1, PT, PT, PT, UP0, 0x80, 0x0 ;  /* 0x000000000000781c */ /* 0x000fda0003f2f008 */
[----:B------:R-:W-:Y:S05]  /*1520*/  @!P1 BRA `(.L_x_15) ;  /* 0x0000000000049947 */ /* 0x000fea0003800000 */
[----:B------:R-:W-:Y:S01]  /*1530*/  BPT.TRAP 0x1 ;  /* 0x000000040000795c */ /* 0x000fe20000300000 */
.L_x_15:
[----:B------:R-:W1:Y:S01]  /*1540*/  S2UR UR7, SR_CgaCtaId ;  /* 0x00000000000779c3 */ /* 0x000e620000008800 */
[----:B------:R-:W-:Y:S01]  /*1550*/  SHF.L.U32 R0, RZ, 0x1f, RZ ;  /* 0x0000001fff007819 */ /* 0x000fe200000006ff */
[----:B------:R-:W-:Y:S02]  /*1560*/  UMOV UR4, 0x400 ;  /* 0x0000040000047882 */ /* 0x000fe40000000000 */
[----:B-1----:R-:W-:-:S12]  /*1570*/  ULEA UR4, UR7, UR4, 0x18 ;  /* 0x0000000407047291 */ /* 0x002fd8000f8ec03f */
.L_x_16:
[----:B-1----:R-:W-:-:S04]  /*1580*/  IMAD.U32 R3, RZ, RZ, UR4 ;  /* 0x00000004ff037e24 */ /* 0x002fc8000f8e00ff */
[----:B------:R1:W2:Y:S03]  /*1590*/  SYNCS.PHASECHK.TRANS64.TRYWAIT P1, [R3+URZ+0x30000], R0 ;  /* 0x03000000030075a7 */ /* 0x0002a6000802017f */
[----:B--2---:R-:W-:Y:S05]  /*15a0*/  @!P1 NANOSLEEP.SYNCS 0x989680 ;  /* 0x009896800000995d */ /* 0x004fea0003900000 */
[----:B------:R-:W2:Y:S02]  /*15b0*/  @!P1 SYNCS.PHASECHK.TRANS64 P1, [R3+URZ+0x30000], R0 ;  /* 0x03000000030095a7 */ /* 0x000ea4000802007f */
[----:B--2---:R-:W-:Y:S05]  /*15c0*/  @!P1 BRA `(.L_x_16) ;  /* 0xfffffffc00ec9947 */ /* 0x004fea000383ffff */
[----:B------:R-:W-:Y:S01]  /*15d0*/  UIADD3 UR7, UR4, 0x20000, URZ ;  /* 0x0002000004077890 */ /* 0x000fe2000fffe03f */
[----:B------:R-:W-:Y:S01]  /*15e0*/  WARPGROUP.ARRIVE ;  /* 0x00000000000079c5 */ /* 0x000fe20000000000 */
[----:B------:R-:W-:Y:S01]  /*15f0*/  USHF.R.U32.HI UR4, URZ, 0x4, UR4 ;  /* 0x000000043f047899 */ /* 0x000fe20008011604 */
[----:B------:R2:W-:Y:S01]  /*1600*/  STL [R1+0x174], R5 ;  /* 0x0001740501007387 */ /* 0x0005e20000100800 */
[----:B------:R-:W-:Y:S02]  /*1610*/  USHF.R.U32.HI UR7, URZ, 0x4, UR7 ;  /* 0x000000043f077899 */ /* 0x000fe40008011607 */
[----:B------:R-:W-:Y:S01]  /*1620*/  ULOP3.LUT UR4, UR4, 0x3fff, URZ, 0xc0, !UPT ;  /* 0x00003fff04047892 */ /* 0x000fe2000f8ec03f */
[----:B------:R3:W-:Y:S01]  /*1630*/  STL [R1+0x170], R4 ;  /* 0x0001700401007387 */ /* 0x0007e20000100800 */
[----:B------:R-:W-:Y:S02]  /*1640*/  ULOP3.LUT UR7, UR7, 0x3fff, URZ, 0xc0, !UPT ;  /* 0x00003fff07077892 */ /* 0x000fe4000f8ec03f */
[----:B------:R-:W-:-:S02]  /*1650*/  ULOP3.LUT UR4, UR4, 0x10000, URZ, 0xfc, !UPT ;  /* 0x0001000004047892 */ /* 0x000fc4000f8efc3f */
[----:B------:R-:W-:Y:S01]  /*1660*/  ULOP3.LUT UR8, UR7, 0x10000, URZ, 0xfc, !UPT ;  /* 0x0001000007087892 */ /* 0x000fe2000f8efc3f */
[----:B------:R-:W-:Y:S01]  /*1670*/  UMOV UR13, 0x40000040 ;  /* 0x40000040000d7882 */ /* 0x000fe20000000000 */
[----:B------:R-:W-:-:S03]  /*1680*/  UMOV UR15, 0x40000040 ;  /* 0x40000040000f7882 */ /* 0x000fc60000000000 */
[----:B------:R-:W-:Y:S02]  /*1690*/  UMOV UR12, UR4 ;  /* 0x00000004000c7c82 */ /* 0x000fe40008000000 */
[----:B------:R-:W-:Y:S02]  /*16a0*/  UMOV UR14, UR8 ;  /* 0x00000008000e7c82 */ /* 0x000fe40008000000 */
[----:B------:R-:W-:Y:S01]  /*16b0*/  HGMMA.64x128x8.F32.TF32 R68, gdesc[UR12], RZ, !UPT, gsb0 ;  /* 0x05e000000c4479f0 */ /* 0x000fe2000c0028ff */
[----:B------:R-:W-:Y:S01]  /*16c0*/  UIADD3 UR12, UR4, 0x200, URZ ;  /* 0x00000200040c7890 */ /* 0x000fe2000fffe03f */
[----:B------:R-:W-:Y:S01]  /*16d0*/  UMOV UR13, 0x40000040 ;  /* 0x40000040000d7882 */ /* 0x000fe20000000000 */
[----:B------:R-:W-:Y:S02]  /*16e0*/  WARPGROUP.DEPBAR.LE gsb0, 0x0 ;  /* 0x00008000000079c5 */ /* 0x000fe40000010000 */
[----:B------:R-:W-:Y:S01]  /*16f0*/  WARPGROUP.ARRIVE ;  /* 0x00000000000079c5 */ /* 0x000fe20000000000 */
[----:B------:R-:W-:-:S02]  /*1700*/  IMAD.MOV.U32 R44, RZ, RZ, R88 ;  /* 0x000000ffff2c7224 */ /* 0x000fc400078e0058 */
[----:B------:R-:W-:Y:S02]  /*1710*/  IMAD.MOV.U32 R43, RZ, RZ, R89 ;  /* 0x000000ffff2b7224 */ /* 0x000fe400078e0059 */
[----:B------:R-:W-:Y:S02]  /*1720*/  IMAD.MOV.U32 R42, RZ, RZ, R90 ;  /* 0x000000ffff2a7224 */ /* 0x000fe400078e005a */
[----:B------:R-:W-:Y:S01]  /*1730*/  HGMMA.64x128x8.F32.TF32 R152, gdesc[UR12], RZ, !UPT, gsb0 ;  /* 0x05e000000c9879f0 */ /* 0x000fe2000c0028ff */
[----:B------:R-:W-:Y:S01]  /*1740*/  UIADD3 UR12, UR4, 0x400, URZ ;  /* 0x00000400040c7890 */ /* 0x000fe2000fffe03f */
[----:B------:R-:W-:Y:S01]  /*1750*/  IMAD.MOV.U32 R41, RZ, RZ, R91 ;  /* 0x000000ffff297224 */ /* 0x000fe200078e005b */
[----:B------:R-:W-:Y:S01]  /*1760*/  UMOV UR13, 0x40000040 ;  /* 0x40000040000d7882 */ /* 0x000fe20000000000 */
[----:B------:R-:W-:Y:S02]  /*1770*/  IMAD.MOV.U32 R40, RZ, RZ, R92 ;  /* 0x000000ffff287224 */ /* 0x000fe400078e005c */
[----:B------:R-:W-:-:S02]  /*1780*/  IMAD.MOV.U32 R39, RZ, RZ, R93 ;  /* 0x000000ffff277224 */ /* 0x000fc400078e005d */
[----:B------:R-:W-:Y:S02]  /*1790*/  IMAD.MOV.U32 R38, RZ, RZ, R94 ;  /* 0x000000ffff267224 */ /* 0x000fe400078e005e */
[----:B------:R-:W-:Y:S02]  /*17a0*/  IMAD.MOV.U32 R37, RZ, RZ, R95 ;  /* 0x000000ffff257224 */ /* 0x000fe400078e005f */
[----:B------:R-:W-:Y:S02]  /*17b0*/  IMAD.MOV.U32 R36, RZ, RZ, R96 ;  /* 0x000000ffff247224 */ /* 0x000fe400078e0060 */
[----:B------:R-:W-:Y:S02]  /*17c0*/  IMAD.MOV.U32 R35, RZ, RZ, R97 ;  /* 0x000000ffff237224 */ /* 0x000fe400078e0061 */
        /* <DEDUP_REMOVED lines=29> */
[----:B--2---:R-:W-:Y:S02]  /*19a0*/  IMAD.MOV.U32 R5, RZ, RZ, R127 ;  /* 0x000000ffff057224 */ /* 0x004fe400078e007f */
[----:B---3--:R-:W-:Y:S02]  /*19b0*/  IMAD.MOV.U32 R4, RZ, RZ, R128 ;  /* 0x000000ffff047224 */ /* 0x008fe400078e0080 */
[----:B-1----:R-:W-:-:S02]  /*19c0*/  IMAD.MOV.U32 R3, RZ, RZ, R129 ;  /* 0x000000ffff037224 */ /* 0x002fc400078e0081 */
        /* <DEDUP_REMOVED lines=26> */
[----:B------:R-:W-:Y:S01]  /*1b70*/  IMAD.MOV.U32 R220, RZ, RZ, R32 ;  /* 0x000000ffffdc7224 */ /* 0x000fe200078e0020 */
[----:B------:R-:W-:Y:S02]  /*1b80*/  WARPGROUP.DEPBAR.LE gsb0, 0x0 ;  /* 0x00008000000079c5 */ /* 0x000fe40000010000 */
[----:B------:R-:W-:Y:S01]  /*1b90*/  WARPGROUP.ARRIVE ;  /* 0x00000000000079c5 */ /* 0x000fe20000000000 */
[----:B------:R1:W-:Y:S01]  /*1ba0*/  STL.64 [R1+0x2e0], R214 ;  /* 0x0002e0d601007387 */ /* 0x0003e20000100a00 */
[----:B------:R-:W-:Y:S02]  /*1bb0*/  IMAD.MOV.U32 R221, RZ, RZ, R31 ;  /* 0x000000ffffdd7224 */ /* 0x000fe400078e001f */
[----:B------:R-:W-:Y:S01]  /*1bc0*/  IMAD.MOV.U32 R222, RZ, RZ, R30 ;  /* 0x000000ffffde7224 */ /* 0x000fe200078e001e */
[----:B------:R2:W-:Y:S01]  /*1bd0*/  STL.64 [R1+0x2d8], R212 ;  /* 0x0002d8d401007387 */ /* 0x0005e20000100a00 */
[----:B------:R-:W-:Y:S01]  /*1be0*/  HGMMA.64x128x8.F32.TF32 R88, gdesc[UR12], RZ, !UPT, gsb0 ;  /* 0x05e000000c5879f0 */ /* 0x000fe2000c0028ff */
[----:B------:R-:W-:Y:S01]  /*1bf0*/  UIADD3 UR12, UR4, 0x600, URZ ;  /* 0x00000600040c7890 */ /* 0x000fe2000fffe03f */
[----:B------:R-:W-:Y:S01]  /*1c00*/  IMAD.MOV.U32 R223, RZ, RZ, R29 ;  /* 0x000000ffffdf7224 */ /* 0x000fe200078e001d */
[----:B------:R3:W-:Y:S01]  /*1c10*/  STL.64 [R1+0x2d0], R210 ;  /* 0x0002d0d201007387 */ /* 0x0007e20000100a00 */
[----:B------:R-:W-:Y:S01]  /*1c20*/  IMAD.MOV.U32 R224, RZ, RZ, R28 ;  /* 0x000000ffffe07224 */ /* 0x000fe200078e001c */
[----:B------:R-:W-:Y:S01]  /*1c30*/  UMOV UR13, 0x40000040 ;  /* 0x40000040000d7882 */ /* 0x000fe20000000000 */
[----:B------:R-:W-:Y:S01]  /*1c40*/  IMAD.MOV.U32 R225, RZ, RZ, R27 ;  /* 0x000000ffffe17224 */ /* 0x000fe200078e001b */
[----:B------:R4:W-:Y:S01]  /*1c50*/  STL.64 [R1+0x2c8], R208 ;  /* 0x0002c8d001007387 */ /* 0x0009e20000100a00 */
[----:B-1----:R-:W-:-:S02]  /*1c60*/  IMAD.MOV.U32 R214, RZ, RZ, R38 ;  /* 0x000000ffffd67224 */ /* 0x002fc400078e0026 */
[----:B------:R-:W-:Y:S01]  /*1c70*/  IMAD.MOV.U32 R215, RZ, RZ, R37 ;  /* 0x000000ffffd77224 */ /* 0x000fe200078e0025 */
[----:B------:R1:W-:Y:S01]  /*1c80*/  STL.64 [R1+0x2c0], R206 ;  /* 0x0002c0ce01007387 */ /* 0x0003e20000100a00 */
[----:B--2---:R-:W-:Y:S02]  /*1c90*/  IMAD.MOV.U32 R212, RZ, RZ, R40 ;  /* 0x000000ffffd47224 */ /* 0x004fe400078e0028 */
[----:B------:R-:W-:Y:S01]  /*1ca0*/  IMAD.MOV.U32 R213, RZ, RZ, R39 ;  /* 0x000000ffffd57224 */ /* 0x000fe200078e0027 */
[----:B------:R2:W-:Y:S01]  /*1cb0*/  STL.64 [R1+0x2b8], R204 ;  /* 0x0002b8cc01007387 */ /* 0x0005e20000100a00 */
[----:B---3--:R-:W-:Y:S02]  /*1cc0*/  IMAD.MOV.U32 R210, RZ, RZ, R42 ;  /* 0x000000ffffd27224 */ /* 0x008fe400078e002a */
[----:B------:R-:W-:Y:S01]  /*1cd0*/  IMAD.MOV.U32 R211, RZ, RZ, R41 ;  /* 0x000000ffffd37224 */ /* 0x000fe200078e0029 */
[----:B------:R3:W-:Y:S01]  /*1ce0*/  STL.64 [R1+0x2b0], R202 ;  /* 0x0002b0ca01007387 */ /* 0x0007e20000100a00 */
[----:B----4-:R-:W-:-:S02]  /*1cf0*/  IMAD.MOV.U32 R208, RZ, RZ, R44 ;  /* 0x000000ffffd07224 */ /* 0x010fc400078e002c */
[----:B------:R-:W-:Y:S01]  /*1d00*/  IMAD.MOV.U32 R209, RZ, RZ, R43 ;  /* 0x000000ffffd17224 */ /* 0x000fe200078e002b */
[----:B------:R4:W-:Y:S01]  /*1d10*/  STL.64 [R1+0x2a8], R200 ;  /* 0x0002a8c801007387 */ /* 0x0009e20000100a00 */
[----:B-1----:R-:W-:Y:S02]  /*1d20*/  IMAD.MOV.U32 R206, RZ, RZ, R46 ;  /* 0x000000ffffce7224 */ /* 0x002fe400078e002e */
[----:B------:R-:W-:Y:S01]  /*1d30*/  IMAD.MOV.U32 R207, RZ, RZ, R45 ;  /* 0x000000ffffcf7224 */ /* 0x000fe200078e002d */
[----:B------:R1:W-:Y:S01]  /*1d40*/  STL.64 [R1+0x2a0], R198 ;  /* 0x0002a0c601007387 */ /* 0x0003e20000100a00 */
[----:B--2---:R-:W-:Y:S02]  /*1d50*/  IMAD.MOV.U32 R204, RZ, RZ, R48 ;  /* 0x000000ffffcc7224 */ /* 0x004fe400078e0030 */
[----:B------:R-:W-:Y:S01]  /*1d60*/  IMAD.MOV.U32 R205, RZ, RZ, R47 ;  /* 0x000000ffffcd7224 */ /* 0x000fe200078e002f */
[----:B------:R2:W-:Y:S01]  /*1d70*/  STL.64 [R1+0x298], R196 ;  /* 0x000298c401007387 */ /* 0x0005e20000100a00 */
[----:B---3--:R-:W-:-:S02]  /*1d80*/  IMAD.MOV.U32 R202, RZ, RZ, R50 ;  /* 0x000000ffffca7224 */ /* 0x008fc400078e0032 */
[----:B------:R-:W-:Y:S01]  /*1d90*/  IMAD.MOV.U32 R203, RZ, RZ, R49 ;  /* 0x000000ffffcb7224 */ /* 0x000fe200078e0031 */
[----:B------:R3:W-:Y:S01]  /*1da0*/  STL.64 [R1+0x290], R194 ;  /* 0x000290c201007387 */ /* 0x0007e20000100a00 */
[----:B----4-:R-:W-:Y:S02]  /*1db0*/  IMAD.MOV.U32 R200, RZ, RZ, R52 ;  /* 0x000000ffffc87224 */ /* 0x010fe400078e0034 */
[----:B------:R-:W-:Y:S01]  /*1dc0*/  IMAD.MOV.U32 R201, RZ, RZ, R51 ;  /* 0x000000ffffc97224 */ /* 0x000fe200078e0033 */
[----:B------:R4:W-:Y:S01]  /*1dd0*/  STL.64 [R1+0x288], R192 ;  /* 0x000288c001007387 */ /* 0x0009e20000100a00 */
[----:B-1----:R-:W-:Y:S02]  /*1de0*/  IMAD.MOV.U32 R198, RZ, RZ, R54 ;  /* 0x000000ffffc67224 */ /* 0x002fe400078e0036 */
[----:B------:R-:W-:Y:S01]  /*1df0*/  IMAD.MOV.U32 R199, RZ, RZ, R53 ;  /* 0x000000ffffc77224 */ /* 0x000fe200078e0035 */
[----:B------:R1:W-:Y:S01]  /*1e00*/  STL.64 [R1+0x280], R190 ;  /* 0x000280be01007387 */ /* 0x0003e20000100a00 */
[----:B--2---:R-:W-:-:S02]  /*1e10*/  IMAD.MOV.U32 R196, RZ, RZ, R56 ;  /* 0x000000ffffc47224 */ /* 0x004fc400078e0038 */
[----:B------:R-:W-:Y:S01]  /*1e20*/  IMAD.MOV.U32 R197, RZ, RZ, R55 ;  /* 0x000000ffffc57224 */ /* 0x000fe200078e0037 */
[----:B------:R2:W-:Y:S01]  /*1e30*/  STL.64 [R1+0x278], R188 ;  /* 0x000278bc01007387 */ /* 0x0005e20000100a00 */
[----:B---3--:R-:W-:Y:S02]  /*1e40*/  IMAD.MOV.U32 R194, RZ, RZ, R58 ;  /* 0x000000ffffc27224 */ /* 0x008fe400078e003a */
[----:B------:R-:W-:Y:S02]  /*1e50*/  IMAD.MOV.U32 R195, RZ, RZ, R57 ;  /* 0x000000ffffc37224 */ /* 0x000fe400078e0039 */
[----:B----4-:R-:W-:Y:S02]  /*1e60*/  IMAD.MOV.U32 R192, RZ, RZ, R60 ;  /* 0x000000ffffc07224 */ /* 0x010fe400078e003c */
[----:B------:R-:W-:Y:S02]  /*1e70*/  IMAD.MOV.U32 R193, RZ, RZ, R59 ;  /* 0x000000ffffc17224 */ /* 0x000fe400078e003b */
[----:B-1----:R-:W-:-:S02]  /*1e80*/  IMAD.MOV.U32 R190, RZ, RZ, R62 ;  /* 0x000000ffffbe7224 */ /* 0x002fc400078e003e */
[----:B------:R-:W-:Y:S02]  /*1e90*/  IMAD.MOV.U32 R191, RZ, RZ, R61 ;  /* 0x000000ffffbf7224 */ /* 0x000fe400078e003d */
[----:B--2---:R-:W-:Y:S02]  /*1ea0*/  IMAD.MOV.U32 R188, RZ, RZ, R64 ;  /* 0x000000ffffbc7224 */ /* 0x004fe400078e0040 */
        /* <DEDUP_REMOVED lines=26> */
[----:B------:R-:W-:Y:S01]  /*2050*/  IMAD.MOV.U32 R251, RZ, RZ, R0 ;  /* 0x000000fffffb7224 */ /* 0x000fe200078e0000 */
[----:B------:R-:W-:Y:S02]  /*2060*/  WARPGROUP.DEPBAR.LE gsb0, 0x0 ;  /* 0x00008000000079c5 */ /* 0x000fe40000010000 */
[----:B------:R-:W-:-:S06]  /*2070*/  WARPGROUP.ARRIVE ;  /* 0x00000000000079c5 */ /* 0x000fcc0000000000 */
[----:B------:R-:W-:Y:S01]  /*2080*/  HGMMA.64x128x8.F32.TF32 R24, gdesc[UR12], RZ, !UPT, gsb0 ;  /* 0x05e000000c1879f0 */ /* 0x000fe2000c0028ff */
[----:B------:R-:W-:Y:S02]  /*2090*/  UIADD3 UR12, UR4, 0x2, URZ ;  /* 0x00000002040c7890 */ /* 0x000fe4000fffe03f */
[----:B------:R-:W-:Y:S01]  /*20a0*/  UIADD3 UR14, UR8, 0x2, URZ ;  /* 0x00000002080e7890 */ /* 0x000fe2000fffe03f */
[----:B------:R-:W-:Y:S01]  /*20b0*/  UMOV UR13, 0x40000040 ;  /* 0x40000040000d7882 */ /* 0x000fe20000000000 */
[----:B------:R-:W-:Y:S01]  /*20c0*/  UMOV UR15, 0x40000040 ;  /* 0x40000040000f7882 */ /* 0x000fe20000000000 */
[----:B------:R-:W-:Y:S02]  /*20d0*/  WARPGROUP.DEPBAR.LE gsb0, 0x0 ;  /* 0x00008000000079c5 */ /* 0x000fe40000010000 */
[----:B------:R-:W-:-:S06]  /*20e0*/  WARPGROUP.ARRIVE ;  /* 0x00000000000079c5 */ /* 0x000fcc0000000000 */
[----:B------:R-:W-:Y:S03]  /*20f0*/  HGMMA.64x128x8.F32.TF32 R188, gdesc[UR12], R188, gsb0 ;  /* 0x05e000000cbc79f0 */ /* 0x000fe600080028bc */
[----:B------:R-:W-:Y:S02]  /*2100*/  WARPGROUP.DEPBAR.LE gsb0, 0x0 ;  /* 0x00008000000079c5 */ /* 0x000fe40000010000 */
[----:B------:R-:W-:Y:S04]  /*2110*/  STL.64 [R1], R188 ;  /* 0x000000bc01007387 */ /* 0x000fe80000100a00 */
[----:B------:R-:W-:Y:S04]  /*2120*/  STL.64 [R1+0x8], R190 ;  /* 0x000008be01007387 */ /* 0x000fe80000100a00 */
        /* <DEDUP_REMOVED lines=11> */
[----:B------:R1:W-:Y:S04]  /*21e0*/  STL.64 [R1+0x68], R214 ;  /* 0x000068d601007387 */ /* 0x0003e80000100a00 */
        /* <DEDUP_REMOVED lines=18> */
[----:B-1----:R-:W2:Y:S04]  /*2310*/  LDL.LU.64 R214, [R1+0x2e0] ;  /* 0x0002e00001d67983 */ /* 0x002ea80000300a00 */
[----:B------:R-:W2:Y:S04]  /*2320*/  LDL.LU.64 R212, [R1+0x2d8] ;  /* 0x0002d80001d47983 */ /* 0x000ea80000300a00 */
        /* <DEDUP_REMOVED lines=11> */
[----:B------:R-:W2:Y:S01]  /*23e0*/  LDL.LU.64 R188, [R1+0x278] ;  /* 0x0002780001bc7983 */ /* 0x000ea20000300a00 */
[----:B------:R-:W-:Y:S01]  /*23f0*/  UIADD3 UR12, UR4, 0x202, URZ ;  /* 0x00000202040c7890 */ /* 0x000fe2000fffe03f */
[----:B------:R-:W-:Y:S01]  /*2400*/  UMOV UR13, 0x40000040 ;  /* 0x40000040000d7882 */ /* 0x000fe20000000000 */
[----:B--2---:R-:W-:-:S07]  /*2410*/  WARPGROUP.ARRIVE ;  /* 0x00000000000079c5 */ /* 0x004fce0000000000 */
[----:B------:R-:W-:Y:S01]  /*2420*/  HGMMA.64x128x8.F32.TF32 R152, gdesc[UR12], R152, gsb0 ;  /* 0x05e000000c9879f0 */ /* 0x000fe20008002898 */
[----:B------:R-:W-:Y:S02]  /*2430*/  UIADD3 UR12, UR4, 0x402, URZ ;  /* 0x00000402040c7890 */ /* 0x000fe4000fffe03f */
[----:B------:R-:W-:Y:S02]  /*2440*/  WARPGROUP.DEPBAR.LE gsb0, 0x0 ;  /* 0x00008000000079c5 */ /* 0x000fe40000010000 */
        /* <DEDUP_REMOVED lines=32> */
[----:B-1----:R-:W2:Y:S04]  /*2650*/  LDL.LU.64 R152, [R1] ;  /* 0x0000000001987983 */ /* 0x002ea80000300a00 */
        /* <DEDUP_REMOVED lines=31> */
[----:B------:R-:W-:Y:S01]  /*2850*/  WARPGROUP.ARRIVE ;  /* 0x00000000000079c5 */ /* 0x000fe20000000000 */
[----:B------:R-:W-:-:S05]  /*2860*/  UMOV UR13, 0x40000040 ;  /* 0x40000040000d7882 */ /* 0x000fca0000000000 */
[----:B------:R-:W-:Y:S01]  /*2870*/  HGMMA.64x128x8.F32.TF32 R88, gdesc[UR12], R88, gsb0 ;  /* 0x05e000000c5879f0 */ /* 0x000fe20008002858 */
[----:B------:R-:W-:Y:S01]  /*2880*/  UIADD3 UR12, UR4, 0x602, URZ ;  /* 0x00000602040c7890 */ /* 0x000fe2000fffe03f */
[----:B------:R-:W-:Y:S01]  /*2890*/  UMOV UR13, 0x40000040 ;  /* 0x40000040000d7882 */ /* 0x000fe20000000000 */
[----:B------:R-:W-:Y:S02]  /*28a0*/  WARPGROUP.DEPBAR.LE gsb0, 0x0 ;  /* 0x00008000000079c5 */ /* 0x000fe40000010000 */
[----:B------:R-:W-:-:S07]  /*28b0*/  WARPGROUP.ARRIVE ;  /* 0x00000000000079c5 */ /* 0x000fce0000000000 */
[----:B------:R-:W-:Y:S01]  /*28c0*/  HGMMA.64x128x8.F32.TF32 R24, gdesc[UR12], R24, gsb0 ;  /* 0x05e000000c1879f0 */ /* 0x000fe20008002818 */
[----:B------:R-:W-:Y:S02]  /*28d0*/  UIADD3 UR12, UR4, 0x4, URZ ;  /* 0x00000004040c7890 */ /* 0x000fe4000fffe03f */
[----:B------:R-:W-:Y:S01]  /*28e0*/  UIADD3 UR14, UR8, 0x4, URZ ;  /* 0x00000004080e7890 */ /* 0x000fe2000fffe03f */
[----:B------:R-:W-:Y:S01]  /*28f0*/  UMOV UR13, 0x40000040 ;  /* 0x40000040000d7882 */ /* 0x000fe20000000000 */
[----:B------:R-:W-:Y:S01]  /*2900*/  UMOV UR15, 0x40000040 ;  /* 0x40000040000f7882 */ /* 0x000fe20000000000 */
[----:B------:R-:W-:Y:S02]  /*2910*/  WARPGROUP.DEPBAR.LE gsb0, 0x0 ;  /* 0x00008000000079c5 */ /* 0x000fe40000010000 */
[----:B--2---:R-:W-:-:S06]  /*2920*/  WARPGROUP.ARRIVE ;  /* 0x00000000000079c5 */ /* 0x004fcc0000000000 */
[----:B------:R-:W-:Y:S03]  /*2930*/  HGMMA.64x128x8.F32.TF32 R152, gdesc[UR12], R152, gsb0 ;  /* 0x05e000000c9879f0 */ /* 0x000fe60008002898 */
[----:B------:R-:W-:Y:S02]  /*2940*/  WARPGROUP.DEPBAR.LE gsb0, 0x0 ;  /* 0x00008000000079c5 */ /* 0x000fe40000010000 */
[----:B------:R-:W-:Y:S01]  /*2950*/  STL.64 [R1], R152 ;  /* 0x0000009801007387 */ /* 0x000fe20000100a00 */
[----:B------:R-:W-:Y:S02]  /*2960*/  IMAD.MOV.U32 R2, RZ, RZ, R214 ;  /* 0x000000ffff027224 */ /* 0x000fe400078e00d6 */
[----:B------:R-:W-:Y:S01]  /*2970*/  IMAD.MOV.U32 R0, RZ, RZ, R215 ;  /* 0x000000ffff007224 */ /* 0x000fe200078e00d7 */
[----:B------:R1:W-:Y:S01]  /*2980*/  STL.64 [R1+0x8], R154 ;  /* 0x0000089a01007387 */ /* 0x0003e20000100a00 */
[----:B------:R-:W-:-:S02]  /*2990*/  IMAD.MOV.U32 R6, RZ, RZ, R212 ;  /* 0x000000ffff067224 */ /* 0x000fc400078e00d4 */
[----:B------:R-:W-:Y:S01]  /*29a0*/  IMAD.MOV.U32 R3, RZ, RZ, R213 ;  /* 0x000000ffff037224 */ /* 0x000fe200078e00d5 */
[----:B------:R-:W2:Y:S01]  /*29b0*/  LDL.LU.64 R214, [R1+0x270] ;  /* 0x0002700001d67983 */ /* 0x000ea20000300a00 */
[----:B------:R-:W-:Y:S02]  /*29c0*/  IMAD.MOV.U32 R8, RZ, RZ, R210 ;  /* 0x000000ffff087224 */ /* 0x000fe400078e00d2 */
[----:B------:R-:W-:Y:S01]  /*29d0*/  IMAD.MOV.U32 R7, RZ, RZ, R211 ;  /* 0x000000ffff077224 */ /* 0x000fe200078e00d3 */
[----:B------:R-:W2:Y:S01]  /*29e0*/  LDL.LU.64 R212, [R1+0x268] ;  /* 0x0002680001d47983 */ /* 0x000ea20000300a00 */
[----:B------:R-:W-:Y:S02]  /*29f0*/  IMAD.MOV.U32 R10, RZ, RZ, R208 ;  /* 0x000000ffff0a7224 */ /* 0x000fe400078e00d0 */
[----:B------:R-:W-:Y:S01]  /*2a00*/  IMAD.MOV.U32 R9, RZ, RZ, R209 ;  /* 0x000000ffff097224 */ /* 0x000fe200078e00d1 */
[----:B------:R-:W2:Y:S01]  /*2a10*/  LDL.LU.64 R210, [R1+0x260] ;  /* 0x0002600001d27983 */ /* 0x000ea20000300a00 */
        /* <DEDUP_REMOVED lines=77> */
[----:B------:R-:W2:Y:S04]  /*2ef0*/  LDL.LU.64 R158, [R1+0x190] ;  /* 0x00019000019e7983 */ /* 0x000ea80000300a00 */
[----:B------:R-:W2:Y:S04]  /*2f00*/  LDL.LU.64 R156, [R1+0x188] ;  /* 0x00018800019c7983 */ /* 0x000ea80000300a00 */
[----:B-1----:R-:W2:Y:S04]  /*2f10*/  LDL.LU.64 R154, [R1+0x180] ;  /* 0x00018000019a7983 */ /* 0x002ea80000300a00 */
[----:B------:R-:W2:Y:S01]  /*2f20*/  LDL.LU.64 R152, [R1+0x178] ;  /* 0x0001780001987983 */ /* 0x000ea20000300a00 */
[----:B------:R-:W-:Y:S01]  /*2f30*/  UIADD3 UR12, UR4, 0x204, URZ ;  /* 0x00000204040c7890 */ /* 0x000fe2000fffe03f */
[----:B------:R-:W-:Y:S01]  /*2f40*/  UMOV UR13, 0x40000040 ;  /* 0x40000040000d7882 */ /* 0x000fe20000000000 */
[----:B--2---:R-:W-:-:S07]  /*2f50*/  WARPGROUP.ARRIVE ;  /* 0x00000000000079c5 */ /* 0x004fce0000000000 */
[----:B------:R-:W-:Y:S01]  /*2f60*/  HGMMA.64x128x8.F32.TF32 R152, gdesc[UR12], R152, gsb0 ;  /* 0x05e000000c9879f0 */ /* 0x000fe20008002898 */
[----:B------:R-:W-:Y:S01]  /*2f70*/  UIADD3 UR12, UR4, 0x404, URZ ;  /* 0x00000404040c7890 */ /* 0x000fe2000fffe03f */
[----:B------:R-:W-:Y:S01]  /*2f80*/  UMOV UR13, 0x40000040 ;  /* 0x40000040000d7882 */ /* 0x000fe20000000000 */
        /* <DEDUP_REMOVED lines=15> */
[----:B-1----:R-:W2:Y:S04]  /*3080*/  LDL.LU R188, [R1] ;  /* 0x0000000001bc7983 */ /* 0x002ea80000300800 */
[----:B------:R-:W2:Y:S04]  /*3090*/  LDL.LU R189, [R1+0x4] ;  /* 0x0000040001bd7983 */ /* 0x000ea80000300800 */
[----:B------:R-:W2:Y:S04]  /*30a0*/  LDL.LU R190, [R1+0x8] ;  /* 0x0000080001be7983 */ /* 0x000ea80000300800 */
[----:B------:R-:W2:Y:S01]  /*30b0*/  LDL.LU R191, [R1+0xc] ;  /* 0x00000c0001bf7983 */ /* 0x000ea20000300800 */
[----:B------:R-:W-:-:S06]  /*30c0*/  WARPGROUP.ARRIVE ;  /* 0x00000000000079c5 */ /* 0x000fcc0000000000 */
[----:B------:R-:W-:Y:S01]  /*30d0*/  HGMMA.64x128x8.F32.TF32 R88, gdesc[UR12], R88, gsb0 ;  /* 0x05e000000c5879f0 */ /* 0x000fe20008002858 */
[----:B------:R-:W-:Y:S01]  /*30e0*/  UIADD3 UR12, UR4, 0x604, URZ ;  /* 0x00000604040c7890 */ /* 0x000fe2000fffe03f */
[----:B------:R-:W-:Y:S01]  /*30f0*/  UMOV UR13, 0x40000040 ;  /* 0x40000040000d7882 */ /* 0x000fe20000000000 */
        /* <DEDUP_REMOVED lines=10> */
[----:B------:R-:W-:Y:S01]  /*31a0*/  IMAD.MOV.U32 R205, RZ, RZ, R241 ;  /* 0x000000ffffcd7224 */ /* 0x000fe200078e00f1 */
[----:B------:R-:W-:-:S02]  /*31b0*/  WARPGROUP.DEPBAR.LE gsb0, 0x0 ;  /* 0x00008000000079c5 */ /* 0x000fc40000010000 */
[----:B------:R-:W-:-:S06]  /*31c0*/  WARPGROUP.ARRIVE ;  /* 0x00000000000079c5 */ /* 0x000fcc0000000000 */
[----:B------:R-:W-:Y:S01]  /*31d0*/  HGMMA.64x128x8.F32.TF32 R24, gdesc[UR12], R24, gsb0 ;  /* 0x05e000000c1879f0 */ /* 0x000fe20008002818 */
        /* <DEDUP_REMOVED lines=24> */
[----:B------:R-:W-:Y:S01]  /*3360*/  UIADD3 UR12, UR4, 0x6, URZ ;  /* 0x00000006040c7890 */ /* 0x000fe2000fffe03f */
[----:B------:R-:W-:Y:S01]  /*3370*/  IMAD.MOV.U32 R231, RZ, RZ, R23 ;  /* 0x000000ffffe77224 */ /* 0x000fe200078e0017 */
[----:B------:R-:W-:Y:S01]  /*3380*/  UIADD3 UR14, UR8, 0x6, URZ ;  /* 0x00000006080e7890 */ /* 0x000fe2000fffe03f */
[----:B------:R-:W-:Y:S01]  /*3390*/  IMAD.MOV.U32 R232, RZ, RZ, R22 ;  /* 0x000000ffffe87224 */ /* 0x000fe200078e0016 */
[----:B------:R-:W-:Y:S01]  /*33a0*/  UMOV UR13, 0x40000040 ;  /* 0x40000040000d7882 */ /* 0x000fe20000000000 */
[----:B------:R-:W-:Y:S01]  /*33b0*/  IMAD.MOV.U32 R233, RZ, RZ, R21 ;  /* 0x000000ffffe97224 */ /* 0x000fe200078e0015 */
[----:B------:R-:W-:Y:S01]  /*33c0*/  UMOV UR15, 0x40000040 ;  /* 0x40000040000f7882 */ /* 0x000fe20000000000 */
[----:B------:R-:W-:Y:S01]  /*33d0*/  IMAD.MOV.U32 R234, RZ, RZ, R20 ;  /* 0x000000ffffea7224 */ /* 0x000fe200078e0014 */
[----:B------:R1:W5:Y:S01]  /*33e0*/  LDL.LU R5, [R1+0x174] ;  /* 0x0001740001057983 */ /* 0x0003620000300800 */
[----:B------:R-:W-:-:S02]  /*33f0*/  IMAD.MOV.U32 R235, RZ, RZ, R19 ;  /* 0x000000ffffeb7224 */ /* 0x000fc400078e0013 */
[----:B------:R-:W-:Y:S01]  /*3400*/  IMAD.MOV.U32 R236, RZ, RZ, R18 ;  /* 0x000000ffffec7224 */ /* 0x000fe200078e0012 */
[----:B------:R1:W5:Y:S01]  /*3410*/  LDL.LU R4, [R1+0x170] ;  /* 0x0001700001047983 */ /* 0x0003620000300800 */
[----:B------:R-:W-:Y:S02]  /*3420*/  IMAD.MOV.U32 R237, RZ, RZ, R17 ;  /* 0x000000ffffed7224 */ /* 0x000fe400078e0011 */
[----:B------:R-:W-:Y:S02]  /*3430*/  IMAD.MOV.U32 R238, RZ, RZ, R16 ;  /* 0x000000ffffee7224 */ /* 0x000fe400078e0010 */
[----:B------:R-:W-:Y:S02]  /*3440*/  IMAD.MOV.U32 R239, RZ, RZ, R15 ;  /* 0x000000ffffef7224 */ /* 0x000fe400078e000f */
[----:B------:R-:W-:Y:S01]  /*3450*/  IMAD.MOV.U32 R240, RZ, RZ, R14 ;  /* 0x000000fffff07224 */ /* 0x000fe200078e000e */
[----:B------:R-:W-:-:S05]  /*3460*/  WARPGROUP.DEPBAR.LE gsb0, 0x0 ;  /* 0x00008000000079c5 */ /* 0x000fca0000010000 */
[----:B--2---:R-:W-:-:S06]  /*3470*/  WARPGROUP.ARRIVE ;  /* 0x00000000000079c5 */ /* 0x004fcc0000000000 */
        /* <DEDUP_REMOVED lines=34> */
[----:B--2---:R-:W2:Y:S04]  /*36a0*/  LDL.LU.64 R214, [R1+0x168] ;  /* 0x0001680001d67983 */ /* 0x004ea80000300a00 */
        /* <DEDUP_REMOVED lines=20> */
[----:B------:R-:W-:-:S07]  /*37f0*/  WARPGROUP.ARRIVE ;  /* 0x00000000000079c5 */ /* 0x000fce0000000000 */
[----:B------:R-:W-:Y:S01]  /*3800*/  HGMMA.64x128x8.F32.TF32 R88, gdesc[UR12], R88, gsb0 ;  /* 0x05e000000c5879f0 */ /* 0x000fe20008002858 */
[----:B------:R-:W-:Y:S01]  /*3810*/  UIADD3 UR12, UR4, 0x606, URZ ;  /* 0x00000606040c7890 */ /* 0x000fe2000fffe03f */
[----:B------:R-:W-:Y:S02]  /*3820*/  UMOV UR13, 0x40000040 ;  /* 0x40000040000d7882 */ /* 0x000fe40000000000 */
[----:B------:R-:W-:Y:S01]  /*3830*/  UMOV UR4, 0x1 ;  /* 0x0000000100047882 */ /* 0x000fe20000000000 */
[----:B------:R-:W-:Y:S02]  /*3840*/  WARPGROUP.DEPBAR.LE gsb0, 0x0 ;  /* 0x00008000000079c5 */ /* 0x000fe40000010000 */
[----:B------:R-:W-:-:S06]  /*3850*/  WARPGROUP.ARRIVE ;  /* 0x00000000000079c5 */ /* 0x000fcc0000000000 */
[----:B-1----:R-:W-:Y:S03]  /*3860*/  HGMMA.64x128x8.F32.TF32 R24, gdesc[UR12], R24, gsb0 ;  /* 0x05e000000c1879f0 */ /* 0x002fe60008002818 */
[----:B------:R-:W-:Y:S02]  /*3870*/  WARPGROUP.DEPBAR.LE gsb0, 0x0 ;  /* 0x00008000000079c5 */ /* 0x000fe40000010000 */
.L_x_14:
[----:B------:R-:W-:-:S04]  /*3880*/  UISETP.LT.AND UP0, UPT, UR5, 0x1, UPT ;  /* 0x000000010500788c */ /* 0x000fc8000bf01270 */
[----:B------:R-:W-:-:S04]  /*3890*/  USEL UR7, UR5, 0x1, UP0 ;  /* 0x0000000105077887 */ /* 0x000fc80008000000 */
[----:B------:R-:W-:-:S04]  /*38a0*/  UIADD3 UR7, UR5, -UR7, URZ ;  /* 0x8000000705077290 */ /* 0x000fc8000fffe03f */
[----:B------:R-:W-:-:S06]  /*38b0*/  UISETP.GE.AND UP0, UPT, UR7, 0x1, UPT ;  /* 0x000000010700788c */ /* 0x000fcc000bf06270 */
[----:B------:R-:W-:-:S13]  /*38c0*/  PLOP3.LUT P1, PT, PT, PT, UP0, 0x80, 0x0 ;  /* 0x000000000000781c */ /* 0x000fda0003f2f008 */
[----:B------:R-:W-:Y:S05]  /*38d0*/  @!P1 BRA `(.L_x_17) ;  /* 0x0000002800b09947 */ /* 0x000fea0003800000 */
[----:B------:R-:W-:Y:S01]  /*38e0*/  IMAD.MOV.U32 R3, RZ, RZ, RZ ;  /* 0x000000ffff037224 */ /* 0x000fe200078e00ff */
[----:B------:R-:W-:Y:S02]  /*38f0*/  ULOP3.LUT UR23, UR6, 0x1, URZ, 0xfc, !UPT ;  /* 0x0000000106177892 */ /* 0x000fe4000f8efc3f */
[----:B------:R-:W-:Y:S01]  /*3900*/  UISETP.NE.U32.AND UP0, UPT, UR4, URZ, UPT ;  /* 0x0000003f0400728c */ /* 0x000fe2000bf05070 */
[----:B------:R-:W-:Y:S01]  /*3910*/  UMOV UR8, UR7 ;  /* 0x0000000700087c82 */ /* 0x000fe20008000000 */
[----:B------:R-:W-:-:S09]  /*3920*/  UMOV UR5, URZ ;  /* 0x0000003f00057c82 */ /* 0x000fd20008000000 */
.L_x_22:
[----:B------:R-:W-:-:S06]  /*3930*/  UISETP.NE.AND UP1, UPT, UR23, 0x3, UPT ;  /* 0x000000031700788c */ /* 0x000fcc000bf25270 */
[----:B------:R-:W-:-:S13]  /*3940*/  PLOP3.LUT P2, PT, PT, PT, UP1, 0x80, 0x0 ;  /* 0x000000000000781c */ /* 0x000fda0003f4f018 */
[----:B------:R-:W-:Y:S05]  /*3950*/  @!P2 BRA `(.L_x_18) ;  /* 0x000000000004a947 */ /* 0x000fea0003800000 */
[----:B------:R-:W-:Y:S01]  /*3960*/  BPT.TRAP 0x1 ;  /* 0x000000040000795c */ /* 0x000fe20000300000 */
.L_x_18:
[----:B------:R-:W1:Y:S01]  /*3970*/  S2UR UR10, SR_CgaCtaId ;  /* 0x00000000000a79c3 */ /* 0x000e620000008800 */
[----:B------:R-:W-:Y:S01]  /*3980*/  UMOV UR9, 0x400 ;  /* 0x0000040000097882 */ /* 0x000fe20000000000 */
[----:B------:R-:W-:Y:S01]  /*3990*/  SHF.L.U32 R2, R3, 0x1f, RZ ;  /* 0x0000001f03027819 */ /* 0x000fe200000006ff */
[----:B-1----:R-:W-:-:S04]  /*39a0*/  ULEA UR9, UR10, UR9, 0x18 ;  /* 0x000000090a097291 */ /* 0x002fc8000f8ec03f */
[----:B------:R-:W-:-:S12]  /*39b0*/  ULEA UR10, UR4, UR9, 0x3 ;  /* 0x00000009040a7291 */ /* 0x000fd8000f8e183f */
.L_x_19:
[----:B-1----:R-:W-:-:S04]  /*39c0*/  IMAD.U32 R0, RZ, RZ, UR10 ;  /* 0x0000000aff007e24 */ /* 0x002fc8000f8e00ff */
[----:B------:R1:W2:Y:S03]  /*39d0*/  SYNCS.PHASECHK.TRANS64.TRYWAIT P1, [R0+URZ+0x30000], R2 ;  /* 0x03000002000075a7 */ /* 0x0002a6000802017f */
[----:B--2---:R-:W-:Y:S05]  /*39e0*/  @!P1 NANOSLEEP.SYNCS 0x989680 ;  /* 0x009896800000995d */ /* 0x004fea0003900000 */
[----:B------:R-:W2:Y:S02]  /*39f0*/  @!P1 SYNCS.PHASECHK.TRANS64 P1, [R0+URZ+0x30000], R2 ;  /* 0x03000002000095a7 */ /* 0x000ea4000802007f */
[----:B--2---:R-:W-:Y:S05]  /*3a00*/  @!P1 BRA `(.L_x_19) ;  /* 0xfffffffc00ec9947 */ /* 0x004fea000383ffff */
        /* <DEDUP_REMOVED lines=32> */
[----:B--2---:R-:W2:Y:S04]  /*3c10*/  LDL.LU.64 R24, [R1] ;  /* 0x0000000001187983 */ /* 0x004ea80000300a00 */
        /* <DEDUP_REMOVED lines=31> */
[----:B------:R-:W-:-:S02]  /*3e10*/  UIADD3 UR12, UR9, 0x20000, URZ ;  /* 0x00020000090c7890 */ /* 0x000fc4000fffe03f */
[----:B------:R-:W-:Y:S01]  /*3e20*/  USHF.R.U32.HI UR10, URZ, 0x4, UR9 ;  /* 0x000000043f0a7899 */ /* 0x000fe20008011609 */
[----:B-----5:R-:W-:Y:S01]  /*3e30*/  STL [R1+0x178], R5 ;  /* 0x0001780501007387 */ /* 0x020fe20000100800 */
[----:B------:R-:W-:Y:S02]  /*3e40*/  USHF.R.U32.HI UR12, URZ, 0x4, UR12 ;  /* 0x000000043f0c7899 */ /* 0x000fe4000801160c */
[----:B------:R-:W-:Y:S01]  /*3e50*/  ULOP3.LUT UR10, UR10, 0x3fff, URZ, 0xc0, !UPT ;  /* 0x00003fff0a0a7892 */ /* 0x000fe2000f8ec03f */
[----:B------:R3:W-:Y:S01]  /*3e60*/  STL [R1+0x174], R4 ;  /* 0x0001740401007387 */ /* 0x0007e20000100800 */
[----:B------:R-:W-:Y:S02]  /*3e70*/  ULOP3.LUT UR12, UR12, 0x3fff, URZ, 0xc0, !UPT ;  /* 0x00003fff0c0c7892 */ /* 0x000fe4000f8ec03f */
[----:B------:R-:W-:Y:S01]  /*3e80*/  ULOP3.LUT UR10, UR10, 0x10000, URZ, 0xfc, !UPT ;  /* 0x000100000a0a7892 */ /* 0x000fe2000f8efc3f */
[----:B------:R4:W-:Y:S01]  /*3e90*/  STL [R1+0x170], R3 ;  /* 0x0001700301007387 */ /* 0x0009e20000100800 */
[----:B------:R-:W-:-:S02]  /*3ea0*/  ULOP3.LUT UR12, UR12, 0x10000, URZ, 0xfc, !UPT ;  /* 0x000100000c0c7892 */ /* 0x000fc4000f8efc3f */
[----:B------:R-:W-:Y:S02]  /*3eb0*/  ULEA UR10, UR4, UR10, 0xb ;  /* 0x0000000a040a7291 */ /* 0x000fe4000f8e583f */
[----:B------:R-:W-:Y:S01]  /*3ec0*/  ULEA UR12, UR4, UR12, 0xa ;  /* 0x0000000c040c7291 */ /* 0x000fe2000f8e503f */
[----:B------:R-:W-:Y:S01]  /*3ed0*/  UMOV UR17, 0x40000040 ;  /* 0x4000004000117882 */ /* 0x000fe20000000000 */
[----:B------:R-:W-:-:S03]  /*3ee0*/  UMOV UR19, 0x40000040 ;  /* 0x4000004000137882 */ /* 0x000fc60000000000 */
[----:B------:R-:W-:Y:S02]  /*3ef0*/  UMOV UR16, UR10 ;  /* 0x0000000a00107c82 */ /* 0x000fe40008000000 */
[----:B------:R-:W-:Y:S01]  /*3f00*/  UMOV UR18, UR12 ;  /* 0x0000000c00127c82 */ /* 0x000fe20008000000 */
[----:B--2---:R-:W-:-:S06]  /*3f10*/  WARPGROUP.ARRIVE ;  /* 0x00000000000079c5 */ /* 0x004fcc0000000000 */
[----:B------:R-:W-:Y:S01]  /*3f20*/  HGMMA.64x128x8.F32.TF32 R24, gdesc[UR16], R24, UP0, gsb0 ;  /* 0x05e00000101879f0 */ /* 0x000fe2000b802818 */
[----:B------:R-:W-:Y:S01]  /*3f30*/  UIADD3 UR16, UR10, 0x200, URZ ;  /* 0x000002000a107890 */ /* 0x000fe2000fffe03f */
[----:B------:R-:W-:Y:S01]  /*3f40*/  UMOV UR17, 0x40000040 ;  /* 0x4000004000117882 */ /* 0x000fe20000000000 */
[----:B------:R-:W-:Y:S02]  /*3f50*/  WARPGROUP.DEPBAR.LE gsb0, 0x0 ;  /* 0x00008000000079c5 */ /* 0x000fe40000010000 */
[----:B------:R-:W-:Y:S01]  /*3f60*/  STL.64 [R1], R24 ;  /* 0x0000001801007387 */ /* 0x000fe20000100a00 */
[----:B-1----:R-:W-:Y:S02]  /*3f70*/  IMAD.MOV.U32 R2, RZ, RZ, R86 ;  /* 0x000000ffff027224 */ /* 0x002fe400078e0056 */
[----:B------:R-:W-:Y:S01]  /*3f80*/  IMAD.MOV.U32 R0, RZ, RZ, R87 ;  /* 0x000000ffff007224 */ /* 0x000fe200078e0057 */
[----:B------:R1:W-:Y:S01]  /*3f90*/  STL.64 [R1+0x8], R26 ;  /* 0x0000081a01007387 */ /* 0x0003e20000100a00 */
[----:B---3--:R-:W-:-:S02]  /*3fa0*/  IMAD.MOV.U32 R4, RZ, RZ, R84 ;  /* 0x000000ffff047224 */ /* 0x008fc400078e0054 */
[----:B----4-:R-:W-:Y:S01]  /*3fb0*/  IMAD.MOV.U32 R3, RZ, RZ, R85 ;  /* 0x000000ffff037224 */ /* 0x010fe200078e0055 */
        /* <DEDUP_REMOVED lines=40> */
[----:B------:R-:W-:Y:S01]  /*4240*/  IMAD.MOV.U32 R220, RZ, RZ, R56 ;  /* 0x000000ffffdc7224 */ /* 0x000fe200078e0038 */
[----:B------:R-:W-:Y:S01]  /*4250*/  WARPGROUP.ARRIVE ;  /* 0x00000000000079c5 */ /* 0x000fe20000000000 */
[----:B------:R-:W-:Y:S01]  /*4260*/  IMAD.MOV.U32 R221, RZ, RZ, R57 ;  /* 0x000000ffffdd7224 */ /* 0x000fe200078e0039 */
[----:B------:R-:W2:Y:S01]  /*4270*/  LDL.LU.64 R58, [R1+0x378] ;  /* 0x00037800013a7983 */ /* 0x000ea20000300a00 */
[----:B------:R-:W-:-:S02]  /*4280*/  IMAD.MOV.U32 R218, RZ, RZ, R54 ;  /* 0x000000ffffda7224 */ /* 0x000fc400078e0036 */
[----:B------:R-:W-:Y:S01]  /*4290*/  IMAD.MOV.U32 R219, RZ, RZ, R55 ;  /* 0x000000ffffdb7224 */ /* 0x000fe200078e0037 */
[----:B------:R-:W2:Y:S01]  /*42a0*/  LDL.LU.64 R56, [R1+0x370] ;  /* 0x0003700001387983 */ /* 0x000ea20000300a00 */
[----:B------:R-:W-:Y:S01]  /*42b0*/  IMAD.MOV.U32 R216, RZ, RZ, R52 ;  /* 0x000000ffffd87224 */ /* 0x000fe200078e0034 */
[----:B------:R-:W-:Y:S01]  /*42c0*/  HGMMA.64x128x8.F32.TF32 R152, gdesc[UR16], R152, UP0, gsb0 ;  /* 0x05e00000109879f0 */ /* 0x000fe2000b802898 */
        /* <DEDUP_REMOVED lines=41> */
[----:B------:R-:W-:-:S03]  /*4560*/  WARPGROUP.DEPBAR.LE gsb0, 0x0 ;  /* 0x00008000000079c5 */ /* 0x000fc60000010000 */
        /* <DEDUP_REMOVED lines=14> */
[----:B-1----:R-:W3:Y:S04]  /*4650*/  LDL.LU R188, [R1] ;  /* 0x0000000001bc7983 */ /* 0x002ee80000300800 */
[----:B------:R-:W3:Y:S04]  /*4660*/  LDL.LU R189, [R1+0x4] ;  /* 0x0000040001bd7983 */ /* 0x000ee80000300800 */
[----:B------:R-:W3:Y:S04]  /*4670*/  LDL.LU R190, [R1+0x8] ;  /* 0x0000080001be7983 */ /* 0x000ee80000300800 */
[----:B------:R-:W3:Y:S01]  /*4680*/  LDL.LU R191, [R1+0xc] ;  /* 0x00000c0001bf7983 */ /* 0x000ee20000300800 */
[----:B------:R-:W-:Y:S01]  /*4690*/  UIADD3 UR16, UR10, 0x400, URZ ;  /* 0x000004000a107890 */ /* 0x000fe2000fffe03f */
[----:B------:R-:W-:Y:S01]  /*46a0*/  WARPGROUP.ARRIVE ;  /* 0x00000000000079c5 */ /* 0x000fe20000000000 */
[----:B------:R-:W-:-:S07]  /*46b0*/  UMOV UR17, 0x40000040 ;  /* 0x4000004000117882 */ /* 0x000fce0000000000 */
[----:B------:R-:W-:Y:S01]  /*46c0*/  HGMMA.64x128x8.F32.TF32 R88, gdesc[UR16], R88, UP0, gsb0 ;  /* 0x05e00000105879f0 */ /* 0x000fe2000b802858 */
        /* <DEDUP_REMOVED lines=14> */
[----:B--2---:R-:W-:-:S06]  /*47b0*/  WARPGROUP.ARRIVE ;  /* 0x00000000000079c5 */ /* 0x004fcc0000000000 */
[----:B------:R-:W-:Y:S01]  /*47c0*/  HGMMA.64x128x8.F32.TF32 R24, gdesc[UR16], R24, UP0, gsb0 ;  /* 0x05e00000101879f0 */ /* 0x000fe2000b802818 */
        /* <DEDUP_REMOVED lines=36> */
[----:B------:R-:W-:-:S02]  /*4a10*/  UIADD3 UR16, UR10, 0x2, URZ ;  /* 0x000000020a107890 */ /* 0x000fc4000fffe03f */
[----:B------:R-:W-:Y:S01]  /*4a20*/  UIADD3 UR18, UR12, 0x2, URZ ;  /* 0x000000020c127890 */ /* 0x000fe2000fffe03f */
[----:B------:R-:W-:Y:S01]  /*4a30*/  UMOV UR17, 0x40000040 ;  /* 0x4000004000117882 */ /* 0x000fe20000000000 */
[----:B------:R-:W-:Y:S01]  /*4a40*/  UMOV UR19, 0x40000040 ;  /* 0x4000004000137882 */ /* 0x000fe20000000000 */
[----:B------:R-:W-:Y:S02]  /*4a50*/  WARPGROUP.DEPBAR.LE gsb0, 0x0 ;  /* 0x00008000000079c5 */ /* 0x000fe40000010000 */
[----:B---3--:R-:W-:-:S06]  /*4a60*/  WARPGROUP.ARRIVE ;  /* 0x00000000000079c5 */ /* 0x008fcc0000000000 */
        /* <DEDUP_REMOVED lines=302> */
[----:B------:R-:W-:-:S02]  /*5d50*/  IMAD.MOV.U32 R235, RZ, RZ, R20 ;  /* 0x000000ffffeb7224 */ /* 0x000fc400078e0014 */
[----:B------:R-:W-:Y:S02]  /*5d60*/  IMAD.MOV.U32 R236, RZ, RZ, R19 ;  /* 0x000000ffffec7224 */ /* 0x000fe400078e0013 */
[----:B------:R-:W-:Y:S02]  /*5d70*/  IMAD.MOV.U32 R237, RZ, RZ, R18 ;  /* 0x000000ffffed7224 */ /* 0x000fe400078e0012 */
[----:B------:R-:W-:Y:S02]  /*5d80*/  IMAD.MOV.U32 R238, RZ, RZ, R17 ;  /* 0x000000ffffee7224 */ /* 0x000fe400078e0011 */
[----:B------:R-:W-:Y:S02]  /*5d90*/  IMAD.MOV.U32 R239, RZ, RZ, R16 ;  /* 0x000000ffffef7224 */ /* 0x000fe400078e0010 */
[----:B------:R-:W-:Y:S01]  /*5da0*/  IMAD.MOV.U32 R240, RZ, RZ, R15 ;  /* 0x000000fffff07224 */ /* 0x000fe200078e000f */
[----:B------:R-:W-:Y:S01]  /*5db0*/  UMOV UR12, UR14 ;  /* 0x0000000e000c7c82 */ /* 0x000fe20008000000 */
[----:B------:R-:W-:Y:S01]  /*5dc0*/  UMOV UR14, UR16 ;  /* 0x00000010000e7c82 */ /* 0x000fe20008000000 */
[----:B------:R1:W5:Y:S04]  /*5dd0*/  LDL.LU R5, [R1+0x178] ;  /* 0x0001780001057983 */ /* 0x0003680000300800 */
[----:B------:R1:W5:Y:S04]  /*5de0*/  LDL.LU R4, [R1+0x174] ;  /* 0x0001740001047983 */ /* 0x0003680000300800 */
[----:B------:R1:W5:Y:S01]  /*5df0*/  LDL.LU R3, [R1+0x170] ;  /* 0x0001700001037983 */ /* 0x0003620000300800 */
[----:B------:R-:W-:-:S02]  /*5e00*/  WARPGROUP.DEPBAR.LE gsb0, 0x0 ;  /* 0x00008000000079c5 */ /* 0x000fc40000010000 */
        /* <DEDUP_REMOVED lines=59> */
[----:B------:R-:W-:Y:S01]  /*61c0*/  UMOV UR13, 0x40000040 ;  /* 0x40000040000d7882 */ /* 0x000fe20000000000 */
[----:B------:R-:W-:Y:S02]  /*61d0*/  WARPGROUP.DEPBAR.LE gsb0, 0x0 ;  /* 0x00008000000079c5 */ /* 0x000fe40000010000 */
[----:B------:R-:W-:-:S07]  /*61e0*/  WARPGROUP.ARRIVE ;  /* 0x00000000000079c5 */ /* 0x000fce0000000000 */
[----:B------:R-:W-:Y:S03]  /*61f0*/  HGMMA.64x128x8.F32.TF32 R24, gdesc[UR12], R24, gsb0 ;  /* 0x05e000000c1879f0 */ /* 0x000fe60008002818 */
[----:B------:R-:W-:Y:S02]  /*6200*/  WARPGROUP.DEPBAR.LE gsb0, 0x0 ;  /* 0x00008000000079c5 */ /* 0x000fe40000010000 */
[----:B-1----:R-:W-:Y:S05]  /*6210*/  @!P2 BRA `(.L_x_20) ;  /* 0x000000000004a947 */ /* 0x002fea0003800000 */
[----:B------:R-:W-:Y:S01]  /*6220*/  BPT.TRAP 0x1 ;  /* 0x000000040000795c */ /* 0x000fe20000300000 */
.L_x_20:
[----:B-----5:R-:W-:Y:S01]  /*6230*/  ISETP.NE.AND P1, PT, R4, RZ, PT ;  /* 0x000000ff0400720c */ /* 0x020fe20003f25270 */
[----:B------:R-:W-:Y:S01]  /*6240*/  IMAD.U32 R0, RZ, RZ, UR5 ;  /* 0x00000005ff007e24 */ /* 0x000fe2000f8e00ff */
[----:B------:R-:W-:-:S11]  /*6250*/  UISETP.GT.U32.AND UP0, UPT, UR6, 0x1, UPT ;  /* 0x000000010600788c */ /* 0x000fd6000bf04070 */
[----:B------:R-:W-:-:S05]  /*6260*/  @P1 LEA R0, R0, UR9, 0x3 ;  /* 0x0000000900001c11 */ /* 0x000fca000f8e18ff */
[----:B------:R-:W-:-:S05]  /*6270*/  @P1 VIADD R0, R0, 0x30020 ;  /* 0x0003002000001836 */ /* 0x000fca0000000000 */
[----:B------:R-:W-:-:S04]  /*6280*/  @P1 PRMT R0, R5, 0x654, R0 ;  /* 0x0000065405001816 */ /* 0x000fc80000000000 */
[----:B------:R1:W-:Y:S01]  /*6290*/  @P1 SYNCS.ARRIVE.TRANS64.RED.A1T0 RZ, [R0+URZ], RZ ;  /* 0x000000ff00ff19a7 */ /* 0x0003e2000810043f */
[----:B------:R-:W-:-:S13]  /*62a0*/  PLOP3.LUT P1, PT, PT, PT, UP0, 0x80, 0x0 ;  /* 0x000000000000781c */ /* 0x000fda0003f2f008 */
[----:B-1----:R-:W-:Y:S05]  /*62b0*/  @P1 BRA `(.L_x_21) ;  /* 0x0000000000041947 */ /* 0x002fea0003800000 */
[----:B------:R-:W-:Y:S01]  /*62c0*/  BPT.TRAP 0x1 ;  /* 0x000000040000795c */ /* 0x000fe20000300000 */
.L_x_21:
[----:B------:R-:W-:Y:S02]  /*62d0*/  UISETP.GT.AND UP2, UPT, UR8, 0x1, UPT ;  /* 0x000000010800788c */ /* 0x000fe4000bf44270 */
[----:B------:R-:W-:Y:S02]  /*62e0*/  UIADD3 UR4, UR4, 0x1, URZ ;  /* 0x0000000104047890 */ /* 0x000fe4000fffe03f */
[----:B------:R-:W-:Y:S02]  /*62f0*/  UIADD3 UR5, UR5, 0x1, URZ ;  /* 0x0000000105057890 */ /* 0x000fe4000fffe03f */
[----:B------:R-:W-:Y:S01]  /*6300*/  PLOP3.LUT P1, PT, PT, PT, UP2, 0x80, 0x0 ;  /* 0x000000000000781c */ /* 0x000fe20003f2f028 */
[----:B------:R-:W-:Y:S02]  /*6310*/  UISETP.NE.AND UP0, UPT, UR4, 0x4, UPT ;  /* 0x000000040400788c */ /* 0x000fe4000bf05270 */
[----:B------:R-:W-:Y:S02]  /*6320*/  UISETP.NE.AND UP1, UPT, UR5, 0x4, UPT ;  /* 0x000000040500788c */ /* 0x000fe4000bf25270 */
[----:B------:R-:W-:-:S02]  /*6330*/  USEL UR9, URZ, 0x1, UP0 ;  /* 0x000000013f097887 */ /* 0x000fc40008000000 */
[----:B------:R-:W-:Y:S02]  /*6340*/  USEL UR4, UR4, URZ, UP0 ;  /* 0x0000003f04047287 */ /* 0x000fe40008000000 */
[----:B------:R-:W-:Y:S02]  /*6350*/  UIADD3 UR8, UR8, -0x1, URZ ;  /* 0xffffffff08087890 */ /* 0x000fe4000fffe03f */
[----:B------:R-:W-:Y:S01]  /*6360*/  USEL UR5, UR5, URZ, UP1 ;  /* 0x0000003f05057287 */ /* 0x000fe20008800000 */
[----:B------:R-:W-:Y:S01]  /*6370*/  LOP3.LUT R3, R3, UR9, RZ, 0x3c, !PT ;  /* 0x0000000903037c12 */ /* 0x000fe2000f8e3cff */
[----:B------:R-:W-:Y:S01]  /*6380*/  UPLOP3.LUT UP0, UPT, UPT, UPT, UPT, 0x80, 0x0 ;  /* 0x000000000000789c */ /* 0x000fe20003f0f070 */
[----:B------:R-:W-:Y:S10]  /*6390*/  @P1 BRA `(.L_x_22) ;  /* 0xffffffd400641947 */ /* 0x000ff4000383ffff */
.L_x_17:
[----:B------:R-:W-:Y:S05]  /*63a0*/  @!P0 BRA `(.L_x_23) ;  /* 0x00000000004c8947 */ /* 0x000fea0003800000 */
[----:B------:R-:W-:-:S04]  /*63b0*/  ULOP3.LUT UR4, UR6, 0x1, URZ, 0xfc, !UPT ;  /* 0x0000000106047892 */ /* 0x000fc8000f8efc3f */
[----:B------:R-:W-:-:S06]  /*63c0*/  UISETP.NE.AND UP0, UPT, UR4, 0x3, UPT ;  /* 0x000000030400788c */ /* 0x000fcc000bf05270 */
[----:B------:R-:W-:-:S13]  /*63d0*/  PLOP3.LUT P0, PT, PT, PT, UP0, 0x80, 0x0 ;  /* 0x000000000000781c */ /* 0x000fda0003f0f008 */
[----:B------:R-:W-:Y:S05]  /*63e0*/  @!P0 BRA `(.L_x_24) ;  /* 0x0000000000048947 */ /* 0x000fea0003800000 */
[----:B------:R-:W-:Y:S01]  /*63f0*/  BPT.TRAP 0x1 ;  /* 0x000000040000795c */ /* 0x000fe20000300000 */
.L_x_24:
[----:B-----5:R-:W-:Y:S01]  /*6400*/  ISETP.NE.AND P0, PT, R4, RZ, PT ;  /* 0x000000ff0400720c */ /* 0x020fe20003f05270 */
[----:B------:R-:W-:-:S12]  /*6410*/  UISETP.GT.U32.AND UP0, UPT, UR6, 0x1, UPT ;  /* 0x000000010600788c */ /* 0x000fd8000bf04070 */
[----:B------:R-:W1:Y:S01]  /*6420*/  @P0 S2R R2, SR_CgaCtaId ;  /* 0x0000000000020919 */ /* 0x000e620000008800 */
[----:B------:R-:W-:-:S04]  /*6430*/  @P0 MOV R0, 0x400 ;  /* 0x0000040000000802 */ /* 0x000fc80000000f00 */
[----:B-1----:R-:W-:Y:S01]  /*6440*/  @P0 LEA R2, R2, R0, 0x18 ;  /* 0x0000000002020211 */ /* 0x002fe200078ec0ff */
[----:B------:R-:W-:-:S04]  /*6450*/  IMAD.U32 R0, RZ, RZ, UR7 ;  /* 0x00000007ff007e24 */ /* 0x000fc8000f8e00ff */
[----:B------:R-:W-:-:S05]  /*6460*/  @P0 IMAD.SHL.U32 R0, R0, 0x8, RZ ;  /* 0x0000000800000824 */ /* 0x000fca00078e00ff */
[----:B------:R-:W-:-:S04]  /*6470*/  @P0 LOP3.LUT R0, R0, 0x18, RZ, 0xc0, !PT ;  /* 0x0000001800000812 */ /* 0x000fc800078ec0ff */
[----:B------:R-:W-:-:S04]  /*6480*/  @P0 IADD3 R0, R2, 0x30020, R0 ;  /* 0x0003002002000810 */ /* 0x000fc80007ffe000 */
[----:B------:R-:W-:-:S04]  /*6490*/  @P0 PRMT R5, R5, 0x654, R0 ;  /* 0x0000065405050816 */ /* 0x000fc80000000000 */
[----:B------:R1:W-:Y:S01]  /*64a0*/  @P0 SYNCS.ARRIVE.TRANS64.RED.A1T0 RZ, [R5+URZ], RZ ;  /* 0x000000ff05ff09a7 */ /* 0x0003e2000810043f */
[----:B------:R-:W-:-:S13]  /*64b0*/  PLOP3.LUT P0, PT, PT, PT, UP0, 0x80, 0x0 ;  /* 0x000000000000781c */ /* 0x000fda0003f0f008 */
[----:B-1----:R-:W-:Y:S05]  /*64c0*/  @P0 BRA `(.L_x_23) ;  /* 0x0000000000040947 */ /* 0x002fea0003800000 */
[----:B------:R-:W-:Y:S01]  /*64d0*/  BPT.TRAP 0x1 ;  /* 0x000000040000795c */ /* 0x000fe20000300000 */
.L_x_23:
[----:B------:R-:W1:Y:S01]  /*64e0*/  S2R R2, SR_TID.X ;  /* 0x0000000000027919 */ /* 0x000e620000002100 */
[----:B------:R-:W-:Y:S01]  /*64f0*/  ULDC.64 UR4, c[0x0][0x280] ;  /* 0x0000a00000047ab9 */ /* 0x000fe20000000a00 */
[----:B-----5:R-:W2:Y:S01]  /*6500*/  S2R R4, SR_CTAID.Y ;  /* 0x0000000000047919 */ /* 0x020ea20000002600 */
[----:B------:R-:W3:Y:S01]  /*6510*/  S2R R5, SR_CTAID.X ;  /* 0x0000000000057919 */ /* 0x000ee20000002500 */
[----:B-1----:R-:W-:-:S04]  /*6520*/  SHF.R.S32.HI R0, RZ, 0x1f, R2 ;  /* 0x0000001fff007819 */ /* 0x002fc80000011402 */
[----:B------:R-:W-:Y:S01]  /*6530*/  LEA.HI R0, R0, R2, RZ, 0x7 ;  /* 0x0000000200007211 */ /* 0x000fe200078f38ff */
[----:B--2---:R-:W-:-:S03]  /*6540*/  IMAD.SHL.U32 R4, R4, 0x80, RZ ;  /* 0x0000008004047824 */ /* 0x004fc600078e00ff */
[----:B------:R-:W-:Y:S02]  /*6550*/  LOP3.LUT R0, R0, 0xffffff80, RZ, 0xc0, !PT ;  /* 0xffffff8000007812 */ /* 0x000fe400078ec0ff */
[----:B------:R-:W-:-:S03]  /*6560*/  ISETP.GE.AND P0, PT, R4, UR5, PT ;  /* 0x0000000504007c0c */ /* 0x000fc6000bf06270 */
[----:B------:R-:W-:-:S05]  /*6570*/  IMAD.IADD R0, R2, 0x1, -R0 ;  /* 0x0000000102007824 */ /* 0x000fca00078e0a00 */
[----:B------:R-:W-:-:S04]  /*6580*/  SHF.R.S32.HI R3, RZ, 0x1f, R0 ;  /* 0x0000001fff037819 */ /* 0x000fc80000011400 */
[CC--:B------:R-:W-:Y:S02]  /*6590*/  LEA.HI R2, R3.reuse, R0.reuse, RZ, 0x2 ;  /* 0x0000000003027211 */ /* 0x0c0fe400078f10ff */
[----:B------:R-:W-:Y:S02]  /*65a0*/  LEA.HI R3, R3, R0, RZ, 0x5 ;  /* 0x0000000003037211 */ /* 0x000fe400078f28ff */
[--C-:B------:R-:W-:Y:S02]  /*65b0*/  SHF.R.S32.HI R14, RZ, 0x2, R2.reuse ;  /* 0x00000002ff0e7819 */ /* 0x100fe40000011402 */
[----:B------:R-:W-:Y:S02]  /*65c0*/  SHF.R.S32.HI R15, RZ, 0x1f, R2 ;  /* 0x0000001fff0f7819 */ /* 0x000fe40000011402 */
[----:B------:R-:W-:Y:S02]  /*65d0*/  LOP3.LUT R2, R2, 0x7ffffffc, RZ, 0xc0, !PT ;  /* 0x7ffffffc02027812 */ /* 0x000fe400078ec0ff */
[----:B------:R-:W-:-:S03]  /*65e0*/  LEA.HI R15, R15, R14, RZ, 0x3 ;  /* 0x0000000e0f0f7211 */ /* 0x000fc600078f18ff */
[----:B------:R-:W-:Y:S01]  /*65f0*/  IMAD.IADD R2, R0, 0x1, -R2 ;  /* 0x0000000100027824 */ /* 0x000fe200078e0a02 */
[----:B------:R-:W-:-:S03]  /*6600*/  LOP3.LUT R15, R15, 0xfffffff8, RZ, 0xc0, !PT ;  /* 0xfffffff80f0f7812 */ /* 0x000fc600078ec0ff */
[----:B------:R-:W-:Y:S02]  /*6610*/  IMAD.SHL.U32 R0, R2, 0x2, RZ ;  /* 0x0000000202007824 */ /* 0x000fe400078e00ff */
[----:B------:R-:W-:-:S03]  /*6620*/  IMAD.IADD R14, R14, 0x1, -R15 ;  /* 0x000000010e0e7824 */ /* 0x000fc600078e0a0f */
[----:B------:R-:W-:Y:S02]  /*6630*/  SHF.R.S32.HI R2, RZ, 0x1f, R0 ;  /* 0x0000001fff027819 */ /* 0x000fe40000011400 */
[----:B------:R-:W-:Y:S02]  /*6640*/  IADD3 R10, P1, R4, R0, RZ ;  /* 0x00000000040a7210 */ /* 0x000fe40007f3e0ff */
[----:B------:R-:W-:Y:S02]  /*6650*/  IADD3 R0, -R0, UR5, -R4 ;  /* 0x0000000500007c10 */ /* 0x000fe4000fffe904 */
[----:B------:R-:W-:Y:S01]  /*6660*/  LEA.HI.X.SX32 R11, R4, R2, 0x1, P1 ;  /* 0x00000002040b7211 */ /* 0x000fe200008f0eff */
[----:B---3--:R-:W-:Y:S01]  /*6670*/  IMAD.SHL.U32 R4, R5, 0x100, RZ ;  /* 0x0000010005047824 */ /* 0x008fe200078e00ff */
[----:B------:R-:W-:Y:S02]  /*6680*/  SHF.R.S32.HI R15, RZ, 0x1f, R14 ;  /* 0x0000001fff0f7819 */ /* 0x000fe4000001140e */
[----:B------:R-:W-:-:S02]  /*6690*/  SHF.R.S32.HI R2, RZ, 0x5, R3 ;  /* 0x00000005ff027819 */ /* 0x000fc40000011403 */
[----:B------:R-:W-:Y:S01]  /*66a0*/  ISETP.GE.OR P0, PT, R4, UR4, P0 ;  /* 0x0000000404007c0c */ /* 0x000fe20008706670 */
[----:B------:R-:W-:-:S04]  /*66b0*/  IMAD.WIDE R12, R5, 0x100, R14 ;  /* 0x00000100050c7825 */ /* 0x000fc800078e020e */
[----:B------:R-:W-:-:S04]  /*66c0*/  IMAD.WIDE R12, R2, 0x10, R12 ;  /* 0x00000010020c7825 */ /* 0x000fc800078e020c */
[----:B------:R-:W-:-:S05]  /*66d0*/  IMAD R2, R2, -0x10, -R4 ;  /* 0xfffffff002027824 */ /* 0x000fca00078e0a04 */
[----:B------:R-:W-:Y:S01]  /*66e0*/  IADD3 R14, R2, UR4, -R14 ;  /* 0x00000004020e7c10 */ /* 0x000fe2000fffe80e */
[----:B------:R-:W-:Y:S06]  /*66f0*/  @P0 EXIT ;  /* 0x000000000000094d */ /* 0x000fec0003800000 */
[----:B------:R-:W-:Y:S01]  /*6700*/  FSETP.NEU.AND P2, PT, RZ, UR22, PT ;  /* 0x00000016ff007c0b */ /* 0x000fe2000bf4d000 */
[----:B------:R-:W-:Y:S01]  /*6710*/  ULDC.64 UR14, c[0x0][0x5d0] ;  /* 0x00017400000e7ab9 */ /* 0x000fe20000000a00 */
[----:B------:R-:W-:Y:S01]  /*6720*/  ISETP.GT.AND P1, PT, R14, RZ, PT ;  /* 0x000000ff0e00720c */ /* 0x000fe20003f24270 */
[----:B------:R-:W-:Y:S01]  /*6730*/  IMAD R2, R13, UR14, RZ ;  /* 0x0000000e0d027c24 */ /* 0x000fe2000f8e02ff */
[----:B------:R-:W-:Y:S02]  /*6740*/  USHF.L.U64.HI UR5, UR14, 0x3, UR15 ;  /* 0x000000030e057899 */ /* 0x000fe4000801020f */
[----:B------:R-:W-:Y:S01]  /*6750*/  IMAD.WIDE.U32 R4, R12, UR14, R10 ;  /* 0x0000000e0c047c25 */ /* 0x000fe2000f8e000a */
[----:B------:R-:W-:Y:S01]  /*6760*/  USHF.L.U32 UR4, UR14, 0x3, URZ ;  /* 0x000000030e047899 */ /* 0x000fe2000800063f */
[----:B------:R-:W-:Y:S02]  /*6770*/  ISETP.GT.AND P0, PT, R0, RZ, P1 ;  /* 0x000000ff0000720c */ /* 0x000fe40000f04270 */
[----:B------:R-:W-:-:S04]  /*6780*/  IMAD R2, R12, UR15, R2 ;  /* 0x0000000f0c027c24 */ /* 0x000fc8000f8e0202 */
[----:B------:R-:W-:Y:S01]  /*6790*/  IMAD.IADD R3, R5, 0x1, R2 ;  /* 0x0000000105037824 */ /* 0x000fe200078e0202 */
[----:B------:R-:W-:Y:S06]  /*67a0*/  @!P2 BRA `(.L_x_25) ;  /* 0x000000ac00f8a947 */ /* 0x000fec0003800000 */
[----:B------:R-:W-:Y:S01]  /*67b0*/  ULDC.64 UR6, c[0x0][0x5c8] ;  /* 0x0001720000067ab9 */ /* 0x000fe20000000a00 */
[----:B------:R-:W-:Y:S01]  /*67c0*/  ULDC.64 UR16, c[0x0][0x5b0] ;  /* 0x00016c0000107ab9 */ /* 0x000fe20000000a00 */
[C---:B------:R-:W-:Y:S01]  /*67d0*/  LEA R2, P2, R4.reuse, UR6, 0x2 ;  /* 0x0000000604027c11 */ /* 0x040fe2000f8410ff */
[----:B------:R-:W-:Y:S01]  /*67e0*/  IMAD R6, R13, UR16, RZ ;  /* 0x000000100d067c24 */ /* 0x000fe2000f8e02ff */
[----:B------:R-:W-:Y:S01]  /*67f0*/  ULDC.64 UR18, c[0x0][0x5a8] ;  /* 0x00016a0000127ab9 */ /* 0x000fe20000000a00 */
[----:B------:R-:W2:Y:S01]  /*6800*/  LDL.LU R7, [R1] ;  /* 0x0000000001077983 */ /* 0x000ea20000300800 */
[----:B------:R-:W-:Y:S01]  /*6810*/  LEA.HI.X R3, R4, UR7, R3, 0x2, P2 ;  /* 0x0000000704037c11 */ /* 0x000fe200090f1403 */
[C---:B------:R-:W-:Y:S02]  /*6820*/  IMAD R6, R12.reuse, UR17, R6 ;  /* 0x000000110c067c24 */ /* 0x040fe4000f8e0206 */
[----:B------:R-:W-:-:S04]  /*6830*/  IMAD.WIDE.U32 R4, R12, UR16, R10 ;  /* 0x000000100c047c25 */ /* 0x000fc8000f8e000a */
[----:B------:R-:W-:Y:S01]  /*6840*/  IMAD.IADD R5, R5, 0x1, R6 ;  /* 0x0000000105057824 */ /* 0x000fe200078e0206 */
[----:B------:R-:W-:-:S04]  /*6850*/  LEA R8, P2, R4, UR18, 0x2 ;  /* 0x0000001204087c11 */ /* 0x000fc8000f8410ff */
[----:B------:R-:W-:-:S05]  /*6860*/  LEA.HI.X R9, R4, UR19, R5, 0x2, P2 ;  /* 0x0000001304097c11 */ /* 0x000fca00090f1405 */
[----:B------:R-:W3:Y:S01]  /*6870*/  @P0 LDG.E.LTC128B R15, desc[UR20][R8.64] ;  /* 0x00000014080f0981 */ /* 0x000ee2000c1e1920 */
[----:B------:R-:W-:Y:S01]  /*6880*/  ISETP.GT.AND P2, PT, R0, 0x1, P1 ;  /* 0x000000010000780c */ /* 0x000fe20000f44270 */
[----:B------:R-:W-:Y:S01]  /*6890*/  BSSY B0, `(.L_x_26) ;  /* 0x0000008000007945 */ /* 0x000fe20003800000 */
[----:B---3--:R-:W-:-:S05]  /*68a0*/  LOP3.LUT R4, R15, 0xffffe000, RZ, 0xc0, !PT ;  /* 0xffffe0000f047812 */ /* 0x008fca00078ec0ff */
[----:B------:R-:W-:-:S04]  /*68b0*/  FMUL R4, R4, UR22 ;  /* 0x0000001604047c20 */ /* 0x000fc80008400000 */
[----:B--2---:R-:W-:-:S05]  /*68c0*/  FFMA R4, R7, UR11, R4 ;  /* 0x0000000b07047c23 */ /* 0x004fca0008000004 */
[----:B------:R-:W-:-:S05]  /*68d0*/  F2FP.TF32.F32.PACK_B R4, R4 ;  /* 0x00000004ff04723e */ /* 0x000fca00024050ff */
[----:B------:R1:W-:Y:S01]  /*68e0*/  @P0 STG.E desc[UR20][R2.64], R4 ;  /* 0x0000000402000986 */ /* 0x0003e2000c101914 */
[----:B------:R-:W-:Y:S05]  /*68f0*/  @!P2 BRA `(.L_x_27) ;  /* 0x000000000004a947 */ /* 0x000fea0003800000 */
[----:B------:R2:W5:Y:S02]  /*6900*/  LDG.E.LTC128B R15, desc[UR20][R8.64+0x4] ;  /* 0x00000414080f7981 */ /* 0x000564000c1e1920 */
.L_x_27:
[----:B------:R-:W-:Y:S05]  /*6910*/  BSYNC B0 ;  /* 0x0000000000007941 */ /* 0x000fea0003800000 */
.L_x_26:
[----:B------:R-:W3:Y:S01]  /*6920*/  LDL.LU R5, [R1+0x4] ;  /* 0x0000040001057983 */ /* 0x000ee20000300800 */
[----:B-1---5:R-:W-:Y:S01]  /*6930*/  LOP3.LUT R4, R15, 0xffffe000, RZ, 0xc0, !PT ;  /* 0xffffe0000f047812 */ /* 0x022fe200078ec0ff */
[----:B------:R-:W-:Y:S02]  /*6940*/  USHF.L.U64.HI UR13, UR16, 0x3, UR17 ;  /* 0x00000003100d7899 */ /* 0x000fe40008010211 */
[----:B------:R-:W-:Y:S02]  /*6950*/  USHF.L.U32 UR12, UR16, 0x3, URZ ;  /* 0x00000003100c7899 */ /* 0x000fe4000800063f */
[----:B------:R-:W-:Y:S02]  /*6960*/  IMAD.U32 R17, RZ, RZ, UR16 ;  /* 0x00000010ff117e24 */ /* 0x000fe4000f8e00ff */
[----:B------:R-:W-:Y:S01]  /*6970*/  FMUL R4, R4, UR22 ;  /* 0x0000001604047c20 */ /* 0x000fe20008400000 */
[----:B------:R-:W4:Y:S03]  /*6980*/  LDL.LU R18, [R1+0x8] ;  /* 0x0000080001127983 */ /* 0x000f260000300800 */
[----:B---3--:R-:W-:-:S05]  /*6990*/  FFMA R4, R5, UR11, R4 ;  /* 0x0000000b05047c23 */ /* 0x008fca0008000004 */
[----:B------:R-:W-:-:S05]  /*69a0*/  F2FP.TF32.F32.PACK_B R4, R4 ;  /* 0x00000004ff04723e */ /* 0x000fca00024050ff */
[----:B------:R1:W-:Y:S02]  /*69b0*/  @P2 STG.E desc[UR20][R2.64+0x4], R4 ;  /* 0x0000040402002986 */ /* 0x0003e4000c101914 */
[----:B-1----:R-:W-:-:S03]  /*69c0*/  IMAD.WIDE.U32 R4, R12, R17, UR12 ;  /* 0x0000000c0c047e25 */ /* 0x002fc6000f8e0011 */
[----:B------:R-:W-:-:S04]  /*69d0*/  IADD3 R4, P0, R10, R4, RZ ;  /* 0x000000040a047210 */ /* 0x000fc80007f1e0ff */
[----:B------:R-:W-:Y:S02]  /*69e0*/  IADD3.X R5, R11, R6, R5, P0, !PT ;  /* 0x000000060b057210 */ /* 0x000fe400007fe405 */
[----:B------:R-:W-:Y:S02]  /*69f0*/  ISETP.GT.AND P0, PT, R14, 0x8, PT ;  /* 0x000000080e00780c */ /* 0x000fe40003f04270 */
[----:B------:R-:W-:Y:S02]  /*6a00*/  LEA R6, P3, R4, UR18, 0x2 ;  /* 0x0000001204067c11 */ /* 0x000fe4000f8610ff */
[----:B------:R-:W-:Y:S02]  /*6a10*/  ISETP.GT.AND P2, PT, R0, RZ, P0 ;  /* 0x000000ff0000720c */ /* 0x000fe40000744270 */
[----:B------:R-:W-:-:S11]  /*6a20*/  LEA.HI.X R7, R4, UR19, R5, 0x2, P3 ;  /* 0x0000001304077c11 */ /* 0x000fd600098f1405 */
[----:B------:R-:W3:Y:S01]  /*6a30*/  @P2 LDG.E.LTC128B R15, desc[UR20][R6.64] ;  /* 0x00000014060f2981 */ /* 0x000ee2000c1e1920 */
[----:B------:R-:W-:Y:S01]  /*6a40*/  USHF.L.U32 UR8, UR4, 0x2, URZ ;  /* 0x0000000204087899 */ /* 0x000fe2000800063f */
[----:B------:R-:W-:Y:S01]  /*6a50*/  ISETP.GT.AND P3, PT, R0, 0x1, P0 ;  /* 0x000000010000780c */ /* 0x000fe20000764270 */
[----:B------:R-:W-:Y:S01]  /*6a60*/  USHF.L.U64.HI UR5, UR4, 0x2, UR5 ;  /* 0x0000000204057899 */ /* 0x000fe20008010205 */
[----:B------:R-:W-:Y:S03]  /*6a70*/  BSSY B0, `(.L_x_28) ;  /* 0x000000a000007945 */ /* 0x000fe60003800000 */
[----:B------:R-:W-:-:S04]  /*6a80*/  IADD3 R4, P4, R2, UR8, RZ ;  /* 0x0000000802047c10 */ /* 0x000fc8000ff9e0ff */
[----:B------:R-:W-:Y:S02]  /*6a90*/  IADD3.X R5, R3, UR5, RZ, P4, !PT ;  /* 0x0000000503057c10 */ /* 0x000fe4000a7fe4ff */
[----:B---3--:R-:W-:-:S05]  /*6aa0*/  LOP3.LUT R16, R15, 0xffffe000, RZ, 0xc0, !PT ;  /* 0xffffe0000f107812 */ /* 0x008fca00078ec0ff */
[----:B------:R-:W-:-:S04]  /*6ab0*/  FMUL R16, R16, UR22 ;  /* 0x0000001610107c20 */ /* 0x000fc80008400000 */
[----:B----4-:R-:W-:-:S05]  /*6ac0*/  FFMA R16, R18, UR11, R16 ;  /* 0x0000000b12107c23 */ /* 0x010fca0008000010 */
[----:B------:R-:W-:-:S05]  /*6ad0*/  F2FP.TF32.F32.PACK_B R16, R16 ;  /* 0x00000010ff10723e */ /* 0x000fca00024050ff */
[----:B------:R1:W-:Y:S01]  /*6ae0*/  @P2 STG.E desc[UR20][R4.64], R16 ;  /* 0x0000001004002986 */ /* 0x0003e2000c101914 */
[----:B------:R-:W-:Y:S05]  /*6af0*/  @!P3 BRA `(.L_x_29) ;  /* 0x000000000004b947 */ /* 0x000fea0003800000 */
[----:B------:R3:W5:Y:S02]  /*6b00*/  LDG.E.LTC128B R15, desc[UR20][R6.64+0x4] ;  /* 0x00000414060f7981 */ /* 0x000764000c1e1920 */
.L_x_29:
[----:B------:R-:W-:Y:S05]  /*6b10*/  BSYNC B0 ;  /* 0x0000000000007941 */ /* 0x000fea0003800000 */
.L_x_28:
[----:B------:R-:W4:Y:S01]  /*6b20*/  LDL.LU R18, [R1+0xc] ;  /* 0x00000c0001127983 */ /* 0x000f220000300800 */
[----:B-1---5:R-:W-:Y:S01]  /*6b30*/  LOP3.LUT R16, R15, 0xffffe000, RZ, 0xc0, !PT ;  /* 0xffffe0000f107812 */ /* 0x022fe200078ec0ff */
[----:B------:R-:W-:Y:S01]  /*6b40*/  BSSY B0, `(.L_x_30) ;  /* 0x0000009000007945 */ /* 0x000fe20003800000 */
[----:B------:R-:W-:-:S03]  /*6b50*/  ISETP.GT.AND P2, PT, R0, 0x8, P1 ;  /* 0x000000080000780c */ /* 0x000fc60000f44270 */
[----:B------:R-:W-:-:S04]  /*6b60*/  FMUL R16, R16, UR22 ;  /* 0x0000001610107c20 */ /* 0x000fc80008400000 */
[----:B----4-:R-:W-:-:S05]  /*6b70*/  FFMA R16, R18, UR11, R16 ;  /* 0x0000000b12107c23 */ /* 0x010fca0008000010 */
[----:B------:R-:W-:-:S05]  /*6b80*/  F2FP.TF32.F32.PACK_B R16, R16 ;  /* 0x00000010ff10723e */ /* 0x000fca00024050ff */
[----:B------:R1:W-:Y:S02]  /*6b90*/  @P3 STG.E desc[UR20][R4.64+0x4], R16 ;  /* 0x0000041004003986 */ /* 0x0003e4000c101914 */
[----:B-1----:R-:W-:Y:S01]  /*6ba0*/  IMAD.MOV.U32 R16, RZ, RZ, R15 ;  /* 0x000000ffff107224 */ /* 0x002fe200078e000f */
[----:B------:R-:W-:Y:S06]  /*6bb0*/  @!P2 BRA `(.L_x_31) ;  /* 0x000000000004a947 */ /* 0x000fec0003800000 */
[----:B------:R1:W5:Y:S02]  /*6bc0*/  LDG.E.LTC128B R16, desc[UR20][R8.64+0x20] ;  /* 0x0000201408107981 */ /* 0x000364000c1e1920 */
.L_x_31:
[----:B------:R-:W-:Y:S05]  /*6bd0*/  BSYNC B0 ;  /* 0x0000000000007941 */ /* 0x000fea0003800000 */
.L_x_30:
[----:B------:R-:W4:Y:S01]  /*6be0*/  LDL.LU R18, [R1+0x10] ;  /* 0x0000100001127983 */ /* 0x000f220000300800 */
[----:B-----5:R-:W-:Y:S01]  /*6bf0*/  LOP3.LUT R15, R16, 0xffffe000, RZ, 0xc0, !PT ;  /* 0xffffe000100f7812 */ /* 0x020fe200078ec0ff */
[----:B------:R-:W-:Y:S04]  /*6c00*/  BSSY B0, `(.L_x_32) ;  /* 0x0000008000007945 */ /* 0x000fe80003800000 */
[----:B------:R-:W-:-:S04]  /*6c10*/  FMUL R15, R15, UR22 ;  /* 0x000000160f0f7c20 */ /* 0x000fc80008400000 */
[----:B----4-:R-:W-:-:S05]  /*6c20*/  FFMA R15, R18, UR11, R15 ;  /* 0x0000000b120f7c23 */ /* 0x010fca000800000f */
[----:B------:R-:W-:-:S05]  /*6c30*/  F2FP.TF32.F32.PACK_B R15, R15 ;  /* 0x0000000fff0f723e */ /* 0x000fca00024050ff */
[----:B------:R4:W-:Y:S01]  /*6c40*/  @P2 STG.E desc[UR20][R2.64+0x20], R15 ;  /* 0x0000200f02002986 */ /* 0x0009e2000c101914 */
[----:B------:R-:W-:-:S13]  /*6c50*/  ISETP.GT.AND P2, PT, R0, 0x9, P1 ;  /* 0x000000090000780c */ /* 0x000fda0000f44270 */
[----:B----4-:R-:W-:Y:S05]  /*6c60*/  @!P2 BRA `(.L_x_33) ;  /* 0x000000000004a947 */ /* 0x010fea0003800000 */
[----:B------:R4:W5:Y:S02]  /*6c70*/  LDG.E.LTC128B R16, desc[UR20][R8.64+0x24] ;  /* 0x0000241408107981 */ /* 0x000964000c1e1920 */
.L_x_33:
[----:B------:R-:W-:Y:S05]  /*6c80*/  BSYNC B0 ;  /* 0x0000000000007941 */ /* 0x000fea0003800000 */
.L_x_32:
[----:B------:R-:W2:Y:S01]  /*6c90*/  LDL.LU R18, [R1+0x14] ;  /* 0x0000140001127983 */ /* 0x000ea20000300800 */
[----:B-----5:R-:W-:Y:S01]  /*6ca0*/  LOP3.LUT R15, R16, 0xffffe000, RZ, 0xc0, !PT ;  /* 0xffffe000100f7812 */ /* 0x020fe200078ec0ff */
[----:B------:R-:W-:Y:S01]  /*6cb0*/  BSSY B0, `(.L_x_34) ;  /* 0x0000008000007945 */ /* 0x000fe20003800000 */
[----:B------:R-:W-:-:S03]  /*6cc0*/  ISETP.GT.AND P3, PT, R0, 0x8, P0 ;  /* 0x000000080000780c */ /* 0x000fc60000764270 */
[----:B------:R-:W-:-:S04]  /*6cd0*/  FMUL R15, R15, UR22 ;  /* 0x000000160f0f7c20 */ /* 0x000fc80008400000 */
[----:B--2---:R-:W-:-:S05]  /*6ce0*/  FFMA R15, R18, UR11, R15 ;  /* 0x0000000b120f7c23 */ /* 0x004fca000800000f */
[----:B------:R-:W-:-:S05]  /*6cf0*/  F2FP.TF32.F32.PACK_B R15, R15 ;  /* 0x0000000fff0f723e */ /* 0x000fca00024050ff */
[----:B------:R2:W-:Y:S01]  /*6d00*/  @P2 STG.E desc[UR20][R2.64+0x24], R15 ;  /* 0x0000240f02002986 */ /* 0x0005e2000c101914 */
[----:B------:R-:W-:Y:S05]  /*6d10*/  @!P3 BRA `(.L_x_35) ;  /* 0x000000000004b947 */ /* 0x000fea0003800000 */
[----:B------:R0:W5:Y:S02]  /*6d20*/  LDG.E.LTC128B R16, desc[UR20][R6.64+0x20] ;  /* 0x0000201406107981 */ /* 0x000164000c1e1920 */
.L_x_35:
[----:B------:R-:W-:Y:S05]  /*6d30*/  BSYNC B0 ;  /* 0x0000000000007941 */ /* 0x000fea0003800000 */
.L_x_34:
[----:B------:R-:W3:Y:S01]  /*6d40*/  LDL.LU R18, [R1+0x18] ;  /* 0x0000180001127983 */ /* 0x000ee20000300800 */
[----:B--2--5:R-:W-:Y:S01]  /*6d50*/  LOP3.LUT R15, R16, 0xffffe000, RZ, 0xc0, !PT ;  /* 0xffffe000100f7812 */ /* 0x024fe200078ec0ff */
[----:B------:R-:W-:Y:S01]  /*6d60*/  BSSY B0, `(.L_x_36) ;  /* 0x0000008000007945 */ /* 0x000fe20003800000 */
[----:B------:R-:W-:-:S03]  /*6d70*/  ISETP.GT.AND P2, PT, R0, 0x9, P0 ;  /* 0x000000090000780c */ /* 0x000fc60000744270 */
[----:B------:R-:W-:-:S04]  /*6d80*/  FMUL R15, R15, UR22 ;  /* 0x000000160f0f7c20 */ /* 0x000fc80008400000 */
[----:B---3--:R-:W-:-:S05]  /*6d90*/  FFMA R15, R18, UR11, R15 ;  /* 0x0000000b120f7c23 */ /* 0x008fca000800000f */
[----:B------:R-:W-:-:S05]  /*6da0*/  F2FP.TF32.F32.PACK_B R15, R15 ;  /* 0x0000000fff0f723e */ /* 0x000fca00024050ff */
[----:B------:R2:W-:Y:S01]  /*6db0*/  @P3 STG.E desc[UR20][R4.64+0x20], R15 ;  /* 0x0000200f04003986 */ /* 0x0005e2000c101914 */
[----:B------:R-:W-:Y:S05]  /*6dc0*/  @!P2 BRA `(.L_x_37) ;  /* 0x000000000004a947 */ /* 0x000fea0003800000 */
[----:B------:R3:W5:Y:S02]  /*6dd0*/  LDG.E.LTC128B R16, desc[UR20][R6.64+0x24] ;  /* 0x0000241406107981 */ /* 0x000764000c1e1920 */
.L_x_37:
[----:B------:R-:W-:Y:S05]  /*6de0*/  BSYNC B0 ;  /* 0x0000000000007941 */ /* 0x000fea0003800000 */
.L_x_36:
[----:B------:R-:W4:Y:S01]  /*6df0*/  LDL.LU R18, [R1+0x1c] ;  /* 0x00001c0001127983 */ /* 0x000f220000300800 */
[----:B--2--5:R-:W-:Y:S01]  /*6e00*/  LOP3.LUT R15, R16, 0xffffe000, RZ, 0xc0, !PT ;  /* 0xffffe000100f7812 */ /* 0x024fe200078ec0ff */
[----:B------:R-:W-:Y:S01]  /*6e10*/  BSSY B0, `(.L_x_38) ;  /* 0x0000008000007945 */ /* 0x000fe20003800000 */
[----:B------:R-:W-:-:S03]  /*6e20*/  ISETP.GT.AND P3, PT, R0, 0x10, P1 ;  /* 0x000000100000780c */ /* 0x000fc60000f64270 */
[----:B------:R-:W-:-:S04]  /*6e30*/  FMUL R15, R15, UR22 ;  /* 0x000000160f0f7c20 */ /* 0x000fc80008400000 */
[----:B----4-:R-:W-:-:S05]  /*6e40*/  FFMA R15, R18, UR11, R15 ;  /* 0x0000000b120f7c23 */ /* 0x010fca000800000f */
[----:B------:R-:W-:-:S05]  /*6e50*/  F2FP.TF32.F32.PACK_B R15, R15 ;  /* 0x0000000fff0f723e */ /* 0x000fca00024050ff */
[----:B------:R2:W-:Y:S01]  /*6e60*/  @P2 STG.E desc[UR20][R4.64+0x24], R15 ;  /* 0x0000240f04002986 */ /* 0x0005e2000c101914 */
[----:B------:R-:W-:Y:S05]  /*6e70*/  @!P3 BRA `(.L_x_39) ;  /* 0x000000000004b947 */ /* 0x000fea0003800000 */
[----:B------:R4:W5:Y:S02]  /*6e80*/  LDG.E.LTC128B R16, desc[UR20][R8.64+0x40] ;  /* 0x0000401408107981 */ /* 0x000964000c1e1920 */
.L_x_39:
[----:B------:R-:W-:Y:S05]  /*6e90*/  BSYNC B0 ;  /* 0x0000000000007941 */ /* 0x000fea0003800000 */
.L_x_38:
        /* <DEDUP_REMOVED lines=10> */
.L_x_41:
[----:B------:R-:W-:Y:S05]  /*6f40*/  BSYNC B0 ;  /* 0x0000000000007941 */ /* 0x000fea0003800000 */
.L_x_40:
        /* <DEDUP_REMOVED lines=10> */
.L_x_43:
[----:B------:R-:W-:Y:S05]  /*6ff0*/  BSYNC B0 ;  /* 0x0000000000007941 */ /* 0x000fea0003800000 */
.L_x_42:
        /* <DEDUP_REMOVED lines=10> */
.L_x_45:
[----:B------:R-:W-:Y:S05]  /*70a0*/  BSYNC B0 ;  /* 0x0000000000007941 */ /* 0x000fea0003800000 */
.L_x_44:
        /* <DEDUP_REMOVED lines=10> */
.L_x_47:
[----:B------:R-:W-:Y:S05]  /*7150*/  BSYNC B0 ;  /* 0x0000000000007941 */ /* 0x000fea0003800000 */
.L_x_46:
        /* <DEDUP_REMOVED lines=10> */
.L_x_49:
[----:B------:R-:W-:Y:S05]  /*7200*/  BSYNC B0 ;  /* 0x0000000000007941 */ /* 0x000fea0003800000 */
.L_x_48:
        /* <DEDUP_REMOVED lines=10> */
.L_x_51:
[----:B------:R-:W-:Y:S05]  /*72b0*/  BSYNC B0 ;  /* 0x0000000000007941 */ /* 0x000fea0003800000 */
.L_x_50:
        /* <DEDUP_REMOVED lines=10> */
.L_x_53:
[----:B------:R-:W-:Y:S05]  /*7360*/  BSYNC B0 ;  /* 0x0000000000007941 */ /* 0x000fea0003800000 */
.L_x_52:
        /* <DEDUP_REMOVED lines=10> */
.L_x_55:
[----:B------:R-:W-:Y:S05]  /*7410*/  BSYNC B0 ;  /* 0x0000000000007941 */ /* 0x000fea0003800000 */
.L_x_54:
        /* <DEDUP_REMOVED lines=10> */
.L_x_57:
[----:B------:R-:W-:Y:S05]  /*74c0*/  BSYNC B0 ;  /* 0x0000000000007941 */ /* 0x000fea0003800000 */
.L_x_56:
        /* <DEDUP_REMOVED lines=10> */
.L_x_59:
[----:B------:R-:W-:Y:S05]  /*7570*/  BSYNC B0 ;  /* 0x0000000000007941 */ /* 0x000fea0003800000 */
.L_x_58:
[----:B------:R-:W3:Y:S01]  /*7580*/  LDL.LU R18, [R1+0x48] ;  /* 0x0000480001127983 */ /* 0x000ee20000300800 */
[----:B--2--5:R-:W-:Y:S01]  /*7590*/  LOP3.LUT R15, R16, 0xffffe000, RZ, 0xc0, !PT ;  /* 0xffffe000100f7812 */ /* 0x024fe200078ec0ff */
[----:B------:R-:W-:Y:S01]  /*75a0*/  BSSY B0, `(.L_x_60) ;  /* 0x0000009000007945 */ /* 0x000fe20003800000 */
[----:B------:R-:W-:-:S03]  /*75b0*/  ISETP.GT.AND P2, PT, R0, 0x21, P0 ;  /* 0x000000210000780c */ /* 0x000fc60000744270 */
[----:B------:R-:W-:-:S04]  /*75c0*/  FMUL R15, R15, UR22 ;  /* 0x000000160f0f7c20 */ /* 0x000fc80008400000 */
[----:B---3--:R-:W-:-:S05]  /*75d0*/  FFMA R15, R18, UR11, R15 ;  /* 0x0000000b120f7c23 */ /* 0x008fca000800000f */
[----:B------:R-:W-:-:S05]  /*75e0*/  F2FP.TF32.F32.PACK_B R15, R15 ;  /* 0x0000000fff0f723e */ /* 0x000fca00024050ff */
[----:B------:R2:W-:Y:S02]  /*75f0*/  @P3 STG.E desc[UR20][R4.64+0x80], R15 ;  /* 0x0000800f04003986 */ /* 0x0005e4000c101914 */
[----:B--2---:R-:W-:Y:S01]  /*7600*/  IMAD.MOV.U32 R15, RZ, RZ, R16 ;  /* 0x000000ffff0f7224 */ /* 0x004fe200078e0010 */
[----:B------:R-:W-:Y:S06]  /*7610*/  @!P2 BRA `(.L_x_61) ;  /* 0x000000000004a947 */ /* 0x000fec0003800000 */
[----:B------:R2:W5:Y:S02]  /*7620*/  LDG.E.LTC128B R15, desc[UR20][R6.64+0x84] ;  /* 0x00008414060f7981 */ /* 0x000564000c1e1920 */
.L_x_61:
[----:B------:R-:W-:Y:S05]  /*7630*/  BSYNC B0 ;  /* 0x0000000000007941 */ /* 0x000fea0003800000 */
.L_x_60:
[----:B------:R-:W3:Y:S01]  /*7640*/  LDL.LU R18, [R1+0x4c] ;  /* 0x00004c0001127983 */ /* 0x000ee20000300800 */
[----:B-----5:R-:W-:Y:S01]  /*7650*/  LOP3.LUT R16, R15, 0xffffe000, RZ, 0xc0, !PT ;  /* 0xffffe0000f107812 */ /* 0x020fe200078ec0ff */
        /* <DEDUP_REMOVED lines=8> */
.L_x_63:
[----:B------:R-:W-:Y:S05]  /*76e0*/  BSYNC B0 ;  /* 0x0000000000007941 */ /* 0x000fea0003800000 */
.L_x_62:
[----:B------:R-:W2:Y:S01]  /*76f0*/  LDL.LU R18, [R1+0x50] ;  /* 0x0000500001127983 */ /* 0x000ea20000300800 */
[----:B---3-5:R-:W-:Y:S01]  /*7700*/  LOP3.LUT R16, R15, 0xffffe000, RZ, 0xc0, !PT ;  /* 0xffffe0000f107812 */ /* 0x028fe200078ec0ff */
        /* <DEDUP_REMOVED lines=8> */
.L_x_65:
[----:B------:R-:W-:Y:S05]  /*7790*/  BSYNC B0 ;  /* 0x0000000000007941 */ /* 0x000fea0003800000 */
.L_x_64:
        /* <DEDUP_REMOVED lines=10> */
.L_x_67:
[----:B------:R-:W-:Y:S05]  /*7840*/  BSYNC B0 ;  /* 0x0000000000007941 */ /* 0x000fea0003800000 */
.L_x_66:
        /* <DEDUP_REMOVED lines=10> */
.L_x_69:
[----:B------:R-:W-:Y:S05]  /*78f0*/  BSYNC B0 ;  /* 0x0000000000007941 */ /* 0x000fea0003800000 */
.L_x_68:
        /* <DEDUP_REMOVED lines=10> */
.L_x_71:
[----:B------:R-:W-:Y:S05]  /*79a0*/  BSYNC B0 ;  /* 0x0000000000007941 */ /* 0x000fea0003800000 */
.L_x_70:
        /* <DEDUP_REMOVED lines=10> */
.L_x_73:
[----:B------:R-:W-:Y:S05]  /*7a50*/  BSYNC B0 ;  /* 0x0000000000007941 */ /* 0x000fea0003800000 */
.L_x_72:
        /* <DEDUP_REMOVED lines=10> */
.L_x_75:
[----:B------:R-:W-:Y:S05]  /*7b00*/  BSYNC B0 ;  /* 0x0000000000007941 */ /* 0x000fea0003800000 */
.L_x_74:
        /* <DEDUP_REMOVED lines=10> */
.L_x_77:
[----:B------:R-:W-:Y:S05]  /*7bb0*/  BSYNC B0 ;  /* 0x0000000000007941 */ /* 0x000fea0003800000 */
.L_x_76:
        /* <DEDUP_REMOVED lines=10> */
.L_x_79:
[----:B------:R-:W-:Y:S05]  /*7c60*/  BSYNC B0 ;  /* 0x0000000000007941 */ /* 0x000fea0003800000 */
.L_x_78:
        /* <DEDUP_REMOVED lines=10> */
.L_x_81:
[----:B------:R-:W-:Y:S05]  /*7d10*/  BSYNC B0 ;  /* 0x0000000000007941 */ /* 0x000fea0003800000 */
.L_x_80:
        /* <DEDUP_REMOVED lines=10> */
.L_x_83:
[----:B------:R-:W-:Y:S05]  /*7dc0*/  BSYNC B0 ;  /* 0x0000000000007941 */ /* 0x000fea0003800000 */
.L_x_82:
        /* <DEDUP_REMOVED lines=10> */
.L_x_85:
[----:B------:R-:W-:Y:S05]  /*7e70*/  BSYNC B0 ;  /* 0x0000000000007941 */ /* 0x000fea0003800000 */
.L_x_84:
        /* <DEDUP_REMOVED lines=10> */
.L_x_87:
[----:B------:R-:W-:Y:S05]  /*7f20*/  BSYNC B0 ;  /* 0x0000000000007941 */ /* 0x000fea0003800000 */
.L_x_86:
        /* <DEDUP_REMOVED lines=10> */
.L_x_89:
[----:B------:R-:W-:Y:S05]  /*7fd0*/  BSYNC B0 ;  /* 0x0000000000007941 */ /* 0x000fea0003800000 */
.L_x_88:
        /* <DEDUP_REMOVED lines=10> */
.L_x_91:
[----:B------:R-:W-:Y:S05]  /*8080*/  BSYNC B0 ;  /* 0x0000000000007941 */ /* 0x000fea0003800000 */
.L_x_90:
        /* <DEDUP_REMOVED lines=10> */
.L_x_93:
[----:B------:R-:W-:Y:S05]  /*8130*/  BSYNC B0 ;  /* 0x0000000000007941 */ /* 0x000fea0003800000 */
.L_x_92:
        /* <DEDUP_REMOVED lines=10> */
.L_x_95:
[----:B------:R-:W-:Y:S05]  /*81e0*/  BSYNC B0 ;  /* 0x0000000000007941 */ /* 0x000fea0003800000 */
.L_x_94:
        /* <DEDUP_REMOVED lines=10> */
.L_x_97:
[----:B------:R-:W-:Y:S05]  /*8290*/  BSYNC B0 ;  /* 0x0000000000007941 */ /* 0x000fea0003800000 */
.L_x_96:
        /* <DEDUP_REMOVED lines=10> */
.L_x_99:
[----:B------:R-:W-:Y:S05]  /*8340*/  BSYNC B0 ;  /* 0x0000000000007941 */ /* 0x000fea0003800000 */
.L_x_98:
        /* <DEDUP_REMOVED lines=10> */
.L_x_101:
[----:B------:R-:W-:Y:S05]  /*83f0*/  BSYNC B0 ;  /* 0x0000000000007941 */ /* 0x000fea0003800000 */
.L_x_100:
        /* <DEDUP_REMOVED lines=10> */
.L_x_103:
[----:B------:R-:W-:Y:S05]  /*84a0*/  BSYNC B0 ;  /* 0x0000000000007941 */ /* 0x000fea0003800000 */
.L_x_102:
        /* <DEDUP_REMOVED lines=10> */
.L_x_105:
[----:B------:R-:W-:Y:S05]  /*8550*/  BSYNC B0 ;  /* 0x0000000000007941 */ /* 0x000fea0003800000 */
.L_x_104:
        /* <DEDUP_REMOVED lines=10> */
.L_x_107:
[----:B------:R-:W-:Y:S05]  /*8600*/  BSYNC B0 ;  /* 0x0000000000007941 */ /* 0x000fea0003800000 */
.L_x_106:
        /* <DEDUP_REMOVED lines=10> */
.L_x_109:
[----:B------:R-:W-:Y:S05]  /*86b0*/  BSYNC B0 ;  /* 0x0000000000007941 */ /* 0x000fea0003800000 */
.L_x_108:
        /* <DEDUP_REMOVED lines=10> */
.L_x_111:
[----:B------:R-:W-:Y:S05]  /*8760*/  BSYNC B0 ;  /* 0x0000000000007941 */ /* 0x000fea0003800000 */
.L_x_110:
        /* <DEDUP_REMOVED lines=10> */
.L_x_113:
[----:B------:R-:W-:Y:S05]  /*8810*/  BSYNC B0 ;  /* 0x0000000000007941 */ /* 0x000fea0003800000 */
.L_x_112:
        /* <DEDUP_REMOVED lines=10> */
.L_x_115:
[----:B------:R-:W-:Y:S05]  /*88c0*/  BSYNC B0 ;  /* 0x0000000000007941 */ /* 0x000fea0003800000 */
.L_x_114:
        /* <DEDUP_REMOVED lines=10> */
.L_x_117:
[----:B------:R-:W-:Y:S05]  /*8970*/  BSYNC B0 ;  /* 0x0000000000007941 */ /* 0x000fea0003800000 */
.L_x_116:
        /* <DEDUP_REMOVED lines=10> */
.L_x_119:
[----:B------:R-:W-:Y:S05]  /*8a20*/  BSYNC B0 ;  /* 0x0000000000007941 */ /* 0x000fea0003800000 */
.L_x_118:
        /* <DEDUP_REMOVED lines=10> */
.L_x_121:
[----:B------:R-:W-:Y:S05]  /*8ad0*/  BSYNC B0 ;  /* 0x0000000000007941 */ /* 0x000fea0003800000 */
.L_x_120:
        /* <DEDUP_REMOVED lines=10> */
.L_x_123:
[----:B------:R-:W-:Y:S05]  /*8b80*/  BSYNC B0 ;  /* 0x0000000000007941 */ /* 0x000fea0003800000 */
.L_x_122:
        /* <DEDUP_REMOVED lines=10> */
.L_x_125:
[----:B------:R-:W-:Y:S05]  /*8c30*/  BSYNC B0 ;  /* 0x0000000000007941 */ /* 0x000fea0003800000 */
.L_x_124:
        /* <DEDUP_REMOVED lines=10> */
.L_x_127:
[----:B------:R-:W-:Y:S05]  /*8ce0*/  BSYNC B0 ;  /* 0x0000000000007941 */ /* 0x000fea0003800000 */
.L_x_126:
        /* <DEDUP_REMOVED lines=10> */
.L_x_129:
[----:B------:R-:W-:Y:S05]  /*8d90*/  BSYNC B0 ;  /* 0x0000000000007941 */ /* 0x000fea0003800000 */
.L_x_128:
        /* <DEDUP_REMOVED lines=10> */
.L_x_131:
[----:B------:R-:W-:Y:S05]  /*8e40*/  BSYNC B0 ;  /* 0x0000000000007941 */ /* 0x000fea0003800000 */
.L_x_130:
        /* <DEDUP_REMOVED lines=10> */
.L_x_133:
[----:B------:R-:W-:Y:S05]  /*8ef0*/  BSYNC B0 ;  /* 0x0000000000007941 */ /* 0x000fea0003800000 */
.L_x_132:
        /* <DEDUP_REMOVED lines=10> */
.L_x_135:
[----:B------:R-:W-:Y:S05]  /*8fa0*/  BSYNC B0 ;  /* 0x0000000000007941 */ /* 0x000fea0003800000 */
.L_x_134:
        /* <DEDUP_REMOVED lines=10> */
.L_x_137:
[----:B------:R-:W-:Y:S05]  /*9050*/  BSYNC B0 ;  /* 0x0000000000007941 */ /* 0x000fea0003800000 */
.L_x_136:
        /* <DEDUP_REMOVED lines=10> */
.L_x_139:
[----:B------:R-:W-:Y:S05]  /*9100*/  BSYNC B0 ;  /* 0x0000000000007941 */ /* 0x000fea0003800000 */
.L_x_138:
        /* <DEDUP_REMOVED lines=10> */
.L_x_141:
[----:B------:R-:W-:Y:S05]  /*91b0*/  BSYNC B0 ;  /* 0x0000000000007941 */ /* 0x000fea0003800000 */
.L_x_140:
        /* <DEDUP_REMOVED lines=10> */
.L_x_143:
[----:B------:R-:W-:Y:S05]  /*9260*/  BSYNC B0 ;  /* 0x0000000000007941 */ /* 0x000fea0003800000 */
.L_x_142:
        /* <DEDUP_REMOVED lines=10> */
.L_x_145:
[----:B------:R-:W-:Y:S05]  /*9310*/  BSYNC B0 ;  /* 0x0000000000007941 */ /* 0x000fea0003800000 */
.L_x_144:
[----:B01----:R-:W3:Y:S01]  /*9320*/  LDL.LU R9, [R1+0xf4] ;  /* 0x0000f40001097983 */ /* 0x003ee20000300800 */
        /* <DEDUP_REMOVED lines=9> */
.L_x_147:
[----:B------:R-:W-:Y:S05]  /*93c0*/  BSYNC B0 ;  /* 0x0000000000007941 */ /* 0x000fea0003800000 */
.L_x_146:
[----:B0-----:R-:W3:Y:S01]  /*93d0*/  LDL.LU R9, [R1+0xf8] ;  /* 0x0000f80001097983 */ /* 0x001ee20000300800 */
[----:B-----5:R-:W-:Y:S01]  /*93e0*/  LOP3.LUT R8, R15, 0xffffe000, RZ, 0xc0, !PT ;  /* 0xffffe0000f087812 */ /* 0x020fe200078ec0ff */
[----:B------:R-:W-:Y:S01]  /*93f0*/  BSSY B0, `(.L_x_148) ;  /* 0x000000a000007945 */ /* 0x000fe20003800000 */
[----:B------:R-:W-:Y:S02]  /*9400*/  ISETP.GT.AND P1, PT, R0, 0x79, P0 ;  /* 0x000000790000780c */ /* 0x000fe40000724270 */
[----:B------:R-:W-:Y:S01]  /*9410*/  IADD3 R16, P0, R12, 0x40, RZ ;  /* 0x000000400c107810 */ /* 0x000fe20007f1e0ff */
[----:B------:R-:W-:-:S04]  /*9420*/  FMUL R8, R8, UR22 ;  /* 0x0000001608087c20 */ /* 0x000fc80008400000 */
[----:B---3--:R-:W-:Y:S01]  /*9430*/  FFMA R9, R9, UR11, R8 ;  /* 0x0000000b09097c23 */ /* 0x008fe20008000008 */
[----:B------:R-:W-:-:S04]  /*9440*/  IMAD.X R8, RZ, RZ, R13, P0 ;  /* 0x000000ffff087224 */ /* 0x000fc800000e060d */
[----:B------:R-:W-:-:S05]  /*9450*/  F2FP.TF32.F32.PACK_B R9, R9 ;  /* 0x00000009ff09723e */ /* 0x000fca00024050ff */
[----:B------:R0:W-:Y:S01]  /*9460*/  @P2 STG.E desc[UR20][R4.64+0x1e0], R9 ;  /* 0x0001e00904002986 */ /* 0x0001e2000c101914 */
[----:B------:R-:W-:Y:S05]  /*9470*/  @!P1 BRA `(.L_x_149) ;  /* 0x0000000000049947 */ /* 0x000fea0003800000 */
[----:B------:R3:W5:Y:S02]  /*9480*/  LDG.E.LTC128B R15, desc[UR20][R6.64+0x1e4] ;  /* 0x0001e414060f7981 */ /* 0x000764000c1e1920 */
.L_x_149:
[----:B------:R-:W-:Y:S05]  /*9490*/  BSYNC B0 ;  /* 0x0000000000007941 */ /* 0x000fea0003800000 */
.L_x_148:
[----:B------:R-:W2:Y:S01]  /*94a0*/  LDL.LU R18, [R1+0xfc] ;  /* 0x0000fc0001127983 */ /* 0x000ea20000300800 */
[----:B-1-345:R-:W-:Y:S01]  /*94b0*/  LOP3.LUT R6, R15, 0xffffe000, RZ, 0xc0, !PT ;  /* 0xffffe0000f067812 */ /* 0x03afe200078ec0ff */
[----:B------:R-:W-:Y:S01]  /*94c0*/  IMAD R7, R8, UR16, RZ ;  /* 0x0000001008077c24 */ /* 0x000fe2000f8e02ff */
[----:B------:R-:W-:Y:S01]  /*94d0*/  ISETP.GT.AND P0, PT, R14, 0x40, PT ;  /* 0x000000400e00780c */ /* 0x000fe20003f04270 */
[----:B0-----:R-:W-:-:S04]  /*94e0*/  IMAD.WIDE.U32 R8, R16, UR16, R10 ;  /* 0x0000001010087c25 */ /* 0x001fc8000f8e000a */
[----:B------:R-:W-:Y:S01]  /*94f0*/  FMUL R6, R6, UR22 ;  /* 0x0000001606067c20 */ /* 0x000fe20008400000 */
[----:B------:R-:W-:Y:S01]  /*9500*/  ISETP.GT.AND P3, PT, R0, RZ, P0 ;  /* 0x000000ff0000720c */ /* 0x000fe20000764270 */
[----:B--2---:R-:W-:-:S04]  /*9510*/  IMAD R19, R16, UR17, R7 ;  /* 0x0000001110137c24 */ /* 0x004fc8000f8e0207 */
[----:B------:R-:W-:Y:S02]  /*9520*/  IMAD.IADD R7, R9, 0x1, R19 ;  /* 0x0000000109077824 */ /* 0x000fe400078e0213 */
[----:B------:R-:W-:Y:S01]  /*9530*/  FFMA R21, R18, UR11, R6 ;  /* 0x0000000b12157c23 */ /* 0x000fe20008000006 */
[----:B------:R-:W-:-:S04]  /*9540*/  LEA R6, P2, R8, UR18, 0x2 ;  /* 0x0000001208067c11 */ /* 0x000fc8000f8410ff */
[----:B------:R-:W-:Y:S02]  /*9550*/  F2FP.TF32.F32.PACK_B R21, R21 ;  /* 0x00000015ff15723e */ /* 0x000fe400024050ff */
[----:B------:R-:W-:-:S03]  /*9560*/  LEA.HI.X R7, R8, UR19, R7, 0x2, P2 ;  /* 0x0000001308077c11 */ /* 0x000fc600090f1407 */
[----:B------:R0:W-:Y:S04]  /*9570*/  @P1 STG.E desc[UR20][R4.64+0x1e4], R21 ;  /* 0x0001e41504001986 */ /* 0x0001e8000c101914 */
[----:B------:R-:W2:Y:S01]  /*9580*/  @P3 LDG.E.LTC128B R15, desc[UR20][R6.64] ;  /* 0x00000014060f3981 */ /* 0x000ea2000c1e1920 */
[----:B------:R-:W-:Y:S01]  /*9590*/  USHF.L.U32 UR6, UR14, 0x6, URZ ;  /* 0x000000060e067899 */ /* 0x000fe2000800063f */
[----:B------:R-:W-:Y:S01]  /*95a0*/  ISETP.GT.AND P2, PT, R0, 0x1, P0 ;  /* 0x000000010000780c */ /* 0x000fe20000744270 */
[----:B------:R-:W-:Y:S01]  /*95b0*/  USHF.L.U64.HI UR4, UR14, 0x6, UR15 ;  /* 0x000000060e047899 */ /* 0x000fe2000801020f */
[----:B------:R-:W-:Y:S01]  /*95c0*/  BSSY B0, `(.L_x_150) ;  /* 0x000000d000007945 */ /* 0x000fe20003800000 */
[----:B------:R-:W-:Y:S02]  /*95d0*/  USHF.L.U32 UR7, UR6, 0x2, URZ ;  /* 0x0000000206077899 */ /* 0x000fe4000800063f */
[----:B------:R-:W-:Y:S01]  /*95e0*/  USHF.L.U64.HI UR4, UR6, 0x2, UR4 ;  /* 0x0000000206047899 */ /* 0x000fe20008010204 */
[----:B0-----:R-:W-:Y:S01]  /*95f0*/  IMAD.WIDE.U32 R4, R16, R17, UR12 ;  /* 0x0000000c10047e25 */ /* 0x001fe2000f8e0011 */
[----:B--2---:R-:W-:-:S05]  /*9600*/  LOP3.LUT R8, R15, 0xffffe000, RZ, 0xc0, !PT ;  /* 0xffffe0000f087812 */ /* 0x004fca00078ec0ff */
[----:B------:R-:W-:Y:S01]  /*9610*/  FMUL R9, R8, UR22 ;  /* 0x0000001608097c20 */ /* 0x000fe20008400000 */
[----:B------:R-:W-:-:S03]  /*9620*/  IADD3 R8, P1, R2, UR7, RZ ;  /* 0x0000000702087c10 */ /* 0x000fc6000ff3e0ff */
[----:B------:R-:W-:Y:S01]  /*9630*/  FFMA R23, R152, UR11, R9 ;  /* 0x0000000b98177c23 */ /* 0x000fe20008000009 */
[----:B------:R-:W-:-:S04]  /*9640*/  IADD3.X R9, R3, UR4, RZ, P1, !PT ;  /* 0x0000000403097c10 */ /* 0x000fc80008ffe4ff */
[----:B------:R-:W-:-:S05]  /*9650*/  F2FP.TF32.F32.PACK_B R23, R23 ;  /* 0x00000017ff17723e */ /* 0x000fca00024050ff */
[----:B------:R0:W-:Y:S01]  /*9660*/  @P3 STG.E desc[UR20][R8.64], R23 ;  /* 0x0000001708003986 */ /* 0x0001e2000c101914 */
[----:B------:R-:W-:Y:S05]  /*9670*/  @!P2 BRA `(.L_x_151) ;  /* 0x000000000004a947 */ /* 0x000fea0003800000 */
[----:B------:R1:W5:Y:S02]  /*9680*/  LDG.E.LTC128B R15, desc[UR20][R6.64+0x4] ;  /* 0x00000414060f7981 */ /* 0x000364000c1e1920 */
.L_x_151:
[----:B------:R-:W-:Y:S05]  /*9690*/  BSYNC B0 ;  /* 0x0000000000007941 */ /* 0x000fea0003800000 */
.L_x_150:
[----:B-----5:R-:W-:Y:S01]  /*96a0*/  LOP3.LUT R16, R15, 0xffffe000, RZ, 0xc0, !PT ;  /* 0xffffe0000f107812 */ /* 0x020fe200078ec0ff */
[----:B------:R-:W-:Y:S01]  /*96b0*/  BSSY B0, `(.L_x_152) ;  /* 0x000000d000007945 */ /* 0x000fe20003800000 */
[----:B------:R-:W-:Y:S02]  /*96c0*/  IADD3 R18, P3, R10, R4, RZ ;  /* 0x000000040a127210 */ /* 0x000fe40007f7e0ff */
[----:B------:R-:W-:Y:S01]  /*96d0*/  ISETP.GT.AND P1, PT, R14, 0x48, PT ;  /* 0x000000480e00780c */ /* 0x000fe20003f24270 */
[----:B------:R-:W-:Y:S01]  /*96e0*/  FMUL R16, R16, UR22 ;  /* 0x0000001610107c20 */ /* 0x000fe20008400000 */
[----:B------:R-:W-:Y:S02]  /*96f0*/  IADD3.X R5, R11, R19, R5, P3, !PT ;  /* 0x000000130b057210 */ /* 0x000fe40001ffe405 */
[----:B------:R-:W-:Y:S01]  /*9700*/  ISETP.GT.AND P3, PT, R0, RZ, P1 ;  /* 0x000000ff0000720c */ /* 0x000fe20000f64270 */
[----:B------:R-:W-:Y:S01]  /*9710*/  FFMA R153, R153, UR11, R16 ;  /* 0x0000000b99997c23 */ /* 0x000fe20008000010 */
[----:B------:R-:W-:-:S04]  /*9720*/  LEA R4, P4, R18, UR18, 0x2 ;  /* 0x0000001212047c11 */ /* 0x000fc8000f8810ff */
[----:B------:R-:W-:Y:S02]  /*9730*/  F2FP.TF32.F32.PACK_B R153, R153 ;  /* 0x00000099ff99723e */ /* 0x000fe400024050ff */
[----:B------:R-:W-:-:S03]  /*9740*/  LEA.HI.X R5, R18, UR19, R5, 0x2, P4 ;  /* 0x0000001312057c11 */ /* 0x000fc6000a0f1405 */
[----:B------:R2:W-:Y:S02]  /*9750*/  @P2 STG.E desc[UR20][R8.64+0x4], R153 ;  /* 0x0000049908002986 */ /* 0x0005e4000c101914 */
[----:B------:R-:W-:Y:S05]  /*9760*/  @!P3 BRA `(.L_x_153) ;  /* 0x000000000004b947 */ /* 0x000fea0003800000 */
[----:B------:R3:W5:Y:S02]  /*9770*/  LDG.E.LTC128B R15, desc[UR20][R4.64] ;  /* 0x00000014040f7981 */ /* 0x000764000c1e1920 */
.L_x_153:
[----:B------:R-:W-:Y:S05]  /*9780*/  BSYNC B0 ;  /* 0x0000000000007941 */ /* 0x000fea0003800000 */
.L_x_152:
[----:B-----5:R-:W-:Y:S01]  /*9790*/  LOP3.LUT R16, R15, 0xffffe000, RZ, 0xc0, !PT ;  /* 0xffffe0000f107812 */ /* 0x020fe200078ec0ff */
[----:B------:R-:W-:Y:S01]  /*97a0*/  BSSY B0, `(.L_x_154) ;  /* 0x000000a000007945 */ /* 0x000fe20003800000 */
[----:B------:R-:W-:Y:S02]  /*97b0*/  IADD3 R18, P4, R8, UR8, RZ ;  /* 0x0000000808127c10 */ /* 0x000fe4000ff9e0ff */
[----:B------:R-:W-:Y:S01]  /*97c0*/  ISETP.GT.AND P2, PT, R0, 0x1, P1 ;  /* 0x000000010000780c */ /* 0x000fe20000f44270 */
[----:B------:R-:W-:-:S04]  /*97d0*/  FMUL R19, R16, UR22 ;  /* 0x0000001610137c20 */ /* 0x000fc80008400000 */
[----:B------:R-:W-:Y:S01]  /*97e0*/  FFMA R21, R154, UR11, R19 ;  /* 0x0000000b9a157c23 */ /* 0x000fe20008000013 */
[----:B------:R-:W-:-:S04]  /*97f0*/  IADD3.X R19, R9, UR5, RZ, P4, !PT ;  /* 0x0000000509137c10 */ /* 0x000fc8000a7fe4ff */
[----:B------:R-:W-:-:S05]  /*9800*/  F2FP.TF32.F32.PACK_B R21, R21 ;  /* 0x00000015ff15723e */ /* 0x000fca00024050ff */
[----:B------:R4:W-:Y:S01]  /*9810*/  @P3 STG.E desc[UR20][R18.64], R21 ;  /* 0x0000001512003986 */ /* 0x0009e2000c101914 */
[----:B------:R-:W-:Y:S05]  /*9820*/  @!P2 BRA `(.L_x_155) ;  /* 0x000000000004a947 */ /* 0x000fea0003800000 */
[----:B------:R0:W5:Y:S02]  /*9830*/  LDG.E.LTC128B R15, desc[UR20][R4.64+0x4] ;  /* 0x00000414040f7981 */ /* 0x000164000c1e1920 */
.L_x_155:
[----:B------:R-:W-:Y:S05]  /*9840*/  BSYNC B0 ;  /* 0x0000000000007941 */ /* 0x000fea0003800000 */
.L_x_154:
[----:B-----5:R-:W-:Y:S01]  /*9850*/  LOP3.LUT R16, R15, 0xffffe000, RZ, 0xc0, !PT ;  /* 0xffffe0000f107812 */ /* 0x020fe200078ec0ff */
[----:B------:R-:W-:Y:S01]  /*9860*/  BSSY B0, `(.L_x_156) ;  /* 0x0000008000007945 */ /* 0x000fe20003800000 */
[----:B------:R-:W-:-:S03]  /*9870*/  ISETP.GT.AND P3, PT, R0, 0x8, P0 ;  /* 0x000000080000780c */ /* 0x000fc60000764270 */
[----:B------:R-:W-:-:S04]  /*9880*/  FMUL R16, R16, UR22 ;  /* 0x0000001610107c20 */ /* 0x000fc80008400000 */
[----:B------:R-:W-:-:S05]  /*9890*/  FFMA R155, R155, UR11, R16 ;  /* 0x0000000b9b9b7c23 */ /* 0x000fca0008000010 */
[----:B------:R-:W-:-:S05]  /*98a0*/  F2FP.TF32.F32.PACK_B R155, R155 ;  /* 0x0000009bff9b723e */ /* 0x000fca00024050ff */
[----:B------:R0:W-:Y:S01]  /*98b0*/  @P2 STG.E desc[UR20][R18.64+0x4], R155 ;  /* 0x0000049b12002986 */ /* 0x0001e2000c101914 */
[----:B------:R-:W-:Y:S05]  /*98c0*/  @!P3 BRA `(.L_x_157) ;  /* 0x000000000004b947 */ /* 0x000fea0003800000 */
[----:B------:R0:W5:Y:S02]  /*98d0*/  LDG.E.LTC128B R15, desc[UR20][R6.64+0x20] ;  /* 0x00002014060f7981 */ /* 0x000164000c1e1920 */
.L_x_157:
[----:B------:R-:W-:Y:S05]  /*98e0*/  BSYNC B0 ;  /* 0x0000000000007941 */ /* 0x000fea0003800000 */
.L_x_156:
[----:B-----5:R-:W-:Y:S01]  /*98f0*/  LOP3.LUT R16, R15, 0xffffe000, RZ, 0xc0, !PT ;  /* 0xffffe0000f107812 */ /* 0x020fe200078ec0ff */
[----:B------:R-:W-:Y:S01]  /*9900*/  BSSY B0, `(.L_x_158) ;  /* 0x0000008000007945 */ /* 0x000fe20003800000 */
[----:B------:R-:W-:-:S03]  /*9910*/  ISETP.GT.AND P2, PT, R0, 0x9, P0 ;  /* 0x000000090000780c */ /* 0x000fc60000744270 */
[----:B0---4-:R-:W-:-:S04]  /*9920*/  FMUL R19, R16, UR22 ;  /* 0x0000001610137c20 */ /* 0x011fc80008400000 */
[----:B------:R-:W-:-:S05]  /*9930*/  FFMA R19, R156, UR11, R19 ;  /* 0x0000000b9c137c23 */ /* 0x000fca0008000013 */
[----:B------:R-:W-:-:S05]  /*9940*/  F2FP.TF32.F32.PACK_B R19, R19 ;  /* 0x00000013ff13723e */ /* 0x000fca00024050ff */
[----:B------:R0:W-:Y:S01]  /*9950*/  @P3 STG.E desc[UR20][R8.64+0x20], R19 ;  /* 0x0000201308003986 */ /* 0x0001e2000c101914 */
[----:B------:R-:W-:Y:S05]  /*9960*/  @!P2 BRA `(.L_x_159) ;  /* 0x000000000004a947 */ /* 0x000fea0003800000 */
[----:B------:R4:W5:Y:S02]  /*9970*/  LDG.E.LTC128B R15, desc[UR20][R6.64+0x24] ;  /* 0x00002414060f7981 */ /* 0x000964000c1e1920 */
.L_x_159:
[----:B------:R-:W-:Y:S05]  /*9980*/  BSYNC B0 ;  /* 0x0000000000007941 */ /* 0x000fea0003800000 */
.L_x_158:
        /* <DEDUP_REMOVED lines=9> */
.L_x_161:
[----:B------:R-:W-:Y:S05]  /*9a20*/  BSYNC B0 ;  /* 0x0000000000007941 */ /* 0x000fea0003800000 */
.L_x_160:
[----:B-----5:R-:W-:Y:S01]  /*9a30*/  LOP3.LUT R16, R15, 0xffffe000, RZ, 0xc0, !PT ;  /* 0xffffe0000f107812 */ /* 0x020fe200078ec0ff */
[----:B------:R-:W-:Y:S01]  /*9a40*/  IMAD.U32 R21, RZ, RZ, UR8 ;  /* 0x00000008ff157e24 */ /* 0x000fe2000f8e00ff */
[----:B------:R-:W-:Y:S01]  /*9a50*/  ISETP.GT.AND P2, PT, R0, 0x9, P1 ;  /* 0x000000090000780c */ /* 0x000fe20000f44270 */
[----:B------:R-:W-:Y:S01]  /*9a60*/  IMAD.U32 R23, RZ, RZ, UR5 ;  /* 0x00000005ff177e24 */ /* 0x000fe2000f8e00ff */
[----:B------:R-:W-:Y:S01]  /*9a70*/  BSSY B0, `(.L_x_162) ;  /* 0x0000009000007945 */ /* 0x000fe20003800000 */
[----:B0-----:R-:W-:Y:S01]  /*9a80*/  FMUL R19, R16, UR22 ;  /* 0x0000001610137c20 */ /* 0x001fe20008400000 */
[----:B------:R-:W-:-:S03]  /*9a90*/  IADD3 R18, P4, P5, R21, UR7, R2 ;  /* 0x0000000715127c10 */ /* 0x000fc6000fd9e002 */
[----:B------:R-:W-:Y:S01]  /*9aa0*/  FFMA R21, R158, UR11, R19 ;  /* 0x0000000b9e157c23 */ /* 0x000fe20008000013 */
[----:B------:R-:W-:-:S04]  /*9ab0*/  IADD3.X R19, R23, UR4, R3, P4, P5 ;  /* 0x0000000417137c10 */ /* 0x000fc8000a7ea403 */
[----:B------:R-:W-:-:S05]  /*9ac0*/  F2FP.TF32.F32.PACK_B R21, R21 ;  /* 0x00000015ff15723e */ /* 0x000fca00024050ff */
[----:B------:R0:W-:Y:S01]  /*9ad0*/  @P3 STG.E desc[UR20][R18.64+0x20], R21 ;  /* 0x0000201512003986 */ /* 0x0001e2000c101914 */
[----:B------:R-:W-:Y:S05]  /*9ae0*/  @!P2 BRA `(.L_x_163) ;  /* 0x000000000004a947 */ /* 0x000fea0003800000 */
[----:B------:R0:W5:Y:S02]  /*9af0*/  LDG.E.LTC128B R15, desc[UR20][R4.64+0x24] ;  /* 0x00002414040f7981 */ /* 0x000164000c1e1920 */
.L_x_163:
[----:B------:R-:W-:Y:S05]  /*9b00*/  BSYNC B0 ;  /* 0x0000000000007941 */ /* 0x000fea0003800000 */
.L_x_162:
        /* <DEDUP_REMOVED lines=9> */
.L_x_165:
[----:B------:R-:W-:Y:S05]  /*9ba0*/  BSYNC B0 ;  /* 0x0000000000007941 */ /* 0x000fea0003800000 */
.L_x_164:
[----:B-----5:R-:W-:Y:S01]  /*9bb0*/  LOP3.LUT R16, R15, 0xffffe000, RZ, 0xc0, !PT ;  /* 0xffffe0000f107812 */ /* 0x020fe200078ec0ff */
[----:B------:R-:W-:Y:S01]  /*9bc0*/  BSSY B0, `(.L_x_166) ;  /* 0x0000008000007945 */ /* 0x000fe20003800000 */
[----:B------:R-:W-:-:S03]  /*9bd0*/  ISETP.GT.AND P2, PT, R0, 0x11, P0 ;  /* 0x000000110000780c */ /* 0x000fc60000744270 */
[----:B0-----:R-:W-:-:S04]  /*9be0*/  FMUL R21, R16, UR22 ;  /* 0x0000001610157c20 */ /* 0x001fc80008400000 */
[----:B------:R-:W-:-:S05]  /*9bf0*/  FFMA R21, R160, UR11, R21 ;  /* 0x0000000ba0157c23 */ /* 0x000fca0008000015 */
[----:B------:R-:W-:-:S05]  /*9c00*/  F2FP.TF32.F32.PACK_B R21, R21 ;  /* 0x00000015ff15723e */ /* 0x000fca00024050ff */
[----:B------:R0:W-:Y:S01]  /*9c10*/  @P3 STG.E desc[UR20][R8.64+0x40], R21 ;  /* 0x0000401508003986 */ /* 0x0001e2000c101914 */
[----:B------:R-:W-:Y:S05]  /*9c20*/  @!P2 BRA `(.L_x_167) ;  /* 0x000000000004a947 */ /* 0x000fea0003800000 */
[----:B------:R0:W5:Y:S02]  /*9c30*/  LDG.E.LTC128B R15, desc[UR20][R6.64+0x44] ;  /* 0x00004414060f7981 */ /* 0x000164000c1e1920 */
.L_x_167:
[----:B------:R-:W-:Y:S05]  /*9c40*/  BSYNC B0 ;  /* 0x0000000000007941 */ /* 0x000fea0003800000 */
.L_x_166:
        /* <DEDUP_REMOVED lines=9> */
.L_x_169:
[----:B------:R-:W-:Y:S05]  /*9ce0*/  BSYNC B0 ;  /* 0x0000000000007941 */ /* 0x000fea0003800000 */
.L_x_168:
        /* <DEDUP_REMOVED lines=9> */
.L_x_171:
[----:B------:R-:W-:Y:S05]  /*9d80*/  BSYNC B0 ;  /* 0x0000000000007941 */ /* 0x000fea0003800000 */
.L_x_170:
        /* <DEDUP_REMOVED lines=9> */
.L_x_173:
[----:B------:R-:W-:Y:S05]  /*9e20*/  BSYNC B0 ;  /* 0x0000000000007941 */ /* 0x000fea0003800000 */
.L_x_172:
        /* <DEDUP_REMOVED lines=9> */
.L_x_175:
[----:B------:R-:W-:Y:S05]  /*9ec0*/  BSYNC B0 ;  /* 0x0000000000007941 */ /* 0x000fea0003800000 */
.L_x_174:
        /* <DEDUP_REMOVED lines=9> */
.L_x_177:
[----:B------:R-:W-:Y:S05]  /*9f60*/  BSYNC B0 ;  /* 0x0000000000007941 */ /* 0x000fea0003800000 */
.L_x_176:
        /* <DEDUP_REMOVED lines=9> */
.L_x_179:
[----:B------:R-:W-:Y:S05]  /*a000*/  BSYNC B0 ;  /* 0x0000000000007941 */ /* 0x000fea0003800000 */
.L_x_178:
        /* <DEDUP_REMOVED lines=9> */
.L_x_181:
[----:B------:R-:W-:Y:S05]  /*a0a0*/  BSYNC B0 ;  /* 0x0000000000007941 */ /* 0x000fea0003800000 */
.L_x_180:
        /* <DEDUP_REMOVED lines=9> */
.L_x_183:
[----:B------:R-:W-:Y:S05]  /*a140*/  BSYNC B0 ;  /* 0x0000000000007941 */ /* 0x000fea0003800000 */
.L_x_182:
        /* <DEDUP_REMOVED lines=9> */
.L_x_185:
[----:B------:R-:W-:Y:S05]  /*a1e0*/  BSYNC B0 ;  /* 0x0000000000007941 */ /* 0x000fea0003800000 */
.L_x_184:
        /* <DEDUP_REMOVED lines=9> */
.L_x_187:
[----:B------:R-:W-:Y:S05]  /*a280*/  BSYNC B0 ;  /* 0x0000000000007941 */ /* 0x000fea0003800000 */
.L_x_186:
        /* <DEDUP_REMOVED lines=9> */
.L_x_189:
[----:B------:R-:W-:Y:S05]  /*a320*/  BSYNC B0 ;  /* 0x0000000000007941 */ /* 0x000fea0003800000 */
.L_x_188:
        /* <DEDUP_REMOVED lines=9> */
.L_x_191:
[----:B------:R-:W-:Y:S05]  /*a3c0*/  BSYNC B0 ;  /* 0x0000000000007941 */ /* 0x000fea0003800000 */
.L_x_190:
        /* <DEDUP_REMOVED lines=9> */
.L_x_193:
[----:B------:R-:W-:Y:S05]  /*a460*/  BSYNC B0 ;  /* 0x0000000000007941 */ /* 0x000fea0003800000 */
.L_x_192:
        /* <DEDUP_REMOVED lines=9> */
.L_x_195:
[----:B------:R-:W-:Y:S05]  /*a500*/  BSYNC B0 ;  /* 0x0000000000007941 */ /* 0x000fea0003800000 */
.L_x_194:
        /* <DEDUP_REMOVED lines=9> */
.L_x_197:
[----:B------:R-:W-:Y:S05]  /*a5a0*/  BSYNC B0 ;  /* 0x0000000000007941 */ /* 0x000fea0003800000 */
.L_x_196:
        /* <DEDUP_REMOVED lines=9> */
.L_x_199:
[----:B------:R-:W-:Y:S05]  /*a640*/  BSYNC B0 ;  /* 0x0000000000007941 */ /* 0x000fea0003800000 */
.L_x_198:
        /* <DEDUP_REMOVED lines=9> */
.L_x_201:
[----:B------:R-:W-:Y:S05]  /*a6e0*/  BSYNC B0 ;  /* 0x0000000000007941 */ /* 0x000fea0003800000 */
.L_x_200:
        /* <DEDUP_REMOVED lines=9> */
.L_x_203:
[----:B------:R-:W-:Y:S05]  /*a780*/  BSYNC B0 ;  /* 0x0000000000007941 */ /* 0x000fea0003800000 */
.L_x_202:
        /* <DEDUP_REMOVED lines=9> */
.L_x_205:
[----:B------:R-:W-:Y:S05]  /*a820*/  BSYNC B0 ;  /* 0x0000000000007941 */ /* 0x000fea0003800000 */
.L_x_204:
        /* <DEDUP_REMOVED lines=9> */
.L_x_207:
[----:B------:R-:W-:Y:S05]  /*a8c0*/  BSYNC B0 ;  /* 0x0000000000007941 */ /* 0x000fea0003800000 */
.L_x_206:
        /* <DEDUP_REMOVED lines=9> */
.L_x_209:
[----:B------:R-:W-:Y:S05]  /*a960*/  BSYNC B0 ;  /* 0x0000000000007941 */ /* 0x000fea0003800000 */
.L_x_208:
        /* <DEDUP_REMOVED lines=9> */
.L_x_211:
[----:B------:R-:W-:Y:S05]  /*aa00*/  BSYNC B0 ;  /* 0x0000000000007941 */ /* 0x000fea0003800000 */
.L_x_210:
        /* <DEDUP_REMOVED lines=9> */
.L_x_213:
[----:B------:R-:W-:Y:S05]  /*aaa0*/  BSYNC B0 ;  /* 0x0000000000007941 */ /* 0x000fea0003800000 */
.L_x_212:
        /* <DEDUP_REMOVED lines=9> */
.L_x_215:
[----:B------:R-:W-:Y:S05]  /*ab40*/  BSYNC B0 ;  /* 0x0000000000007941 */ /* 0x000fea0003800000 */
.L_x_214:
        /* <DEDUP_REMOVED lines=9> */
.L_x_217:
[----:B------:R-:W-:Y:S05]  /*abe0*/  BSYNC B0 ;  /* 0x0000000000007941 */ /* 0x000fea0003800000 */
.L_x_216:
        /* <DEDUP_REMOVED lines=9> */
.L_x_219:
[----:B------:R-:W-:Y:S05]  /*ac80*/  BSYNC B0 ;  /* 0x0000000000007941 */ /* 0x000fea0003800000 */
.L_x_218:
        /* <DEDUP_REMOVED lines=9> */
.L_x_221:
[----:B------:R-:W-:Y:S05]  /*ad20*/  BSYNC B0 ;  /* 0x0000000000007941 */ /* 0x000fea0003800000 */
.L_x_220:
        /* <DEDUP_REMOVED lines=9> */
.L_x_223:
[----:B------:R-:W-:Y:S05]  /*adc0*/  BSYNC B0 ;  /* 0x0000000000007941 */ /* 0x000fea0003800000 */
.L_x_222:
        /* <DEDUP_REMOVED lines=9> */
.L_x_225:
[----:B------:R-:W-:Y:S05]  /*ae60*/  BSYNC B0 ;  /* 0x0000000000007941 */ /* 0x000fea0003800000 */
.L_x_224:
        /* <DEDUP_REMOVED lines=9> */
.L_x_227:
[----:B------:R-:W-:Y:S05]  /*af00*/  BSYNC B0 ;  /* 0x0000000000007941 */ /* 0x000fea0003800000 */
.L_x_226:
        /* <DEDUP_REMOVED lines=9> */
.L_x_229:
[----:B------:R-:W-:Y:S05]  /*afa0*/  BSYNC B0 ;  /* 0x0000000000007941 */ /* 0x000fea0003800000 */
.L_x_228:
        /* <DEDUP_REMOVED lines=9> */
.L_x_231:
[----:B------:R-:W-:Y:S05]  /*b040*/  BSYNC B0 ;  /* 0x0000000000007941 */ /* 0x000fea0003800000 */
.L_x_230:
        /* <DEDUP_REMOVED lines=9> */
.L_x_233:
[----:B------:R-:W-:Y:S05]  /*b0e0*/  BSYNC B0 ;  /* 0x0000000000007941 */ /* 0x000fea0003800000 */
.L_x_232:
        /* <DEDUP_REMOVED lines=9> */
.L_x_235:
[----:B------:R-:W-:Y:S05]  /*b180*/  BSYNC B0 ;  /* 0x0000000000007941 */ /* 0x000fea0003800000 */
.L_x_234:
        /* <DEDUP_REMOVED lines=9> */
.L_x_237:
[----:B------:R-:W-:Y:S05]  /*b220*/  BSYNC B0 ;  /* 0x0000000000007941 */ /* 0x000fea0003800000 */
.L_x_236:
        /* <DEDUP_REMOVED lines=9> */
.L_x_239:
[----:B------:R-:W-:Y:S05]  /*b2c0*/  BSYNC B0 ;  /* 0x0000000000007941 */ /* 0x000fea0003800000 */
.L_x_238:
        /* <DEDUP_REMOVED lines=9> */
.L_x_241:
[----:B------:R-:W-:Y:S05]  /*b360*/  BSYNC B0 ;  /* 0x0000000000007941 */ /* 0x000fea0003800000 */
.L_x_240:
        /* <DEDUP_REMOVED lines=9> */
.L_x_243:
[----:B------:R-:W-:Y:S05]  /*b400*/  BSYNC B0 ;  /* 0x0000000000007941 */ /* 0x000fea0003800000 */
.L_x_242:
        /* <DEDUP_REMOVED lines=9> */
.L_x_245:
[----:B------:R-:W-:Y:S05]  /*b4a0*/  BSYNC B0 ;  /* 0x0000000000007941 */ /* 0x000fea0003800000 */
.L_x_244:
        /* <DEDUP_REMOVED lines=9> */
.L_x_247:
[----:B------:R-:W-:Y:S05]  /*b540*/  BSYNC B0 ;  /* 0x0000000000007941 */ /* 0x000fea0003800000 */
.L_x_246:
        /* <DEDUP_REMOVED lines=9> */
.L_x_249:
[----:B------:R-:W-:Y:S05]  /*b5e0*/  BSYNC B0 ;  /* 0x0000000000007941 */ /* 0x000fea0003800000 */
.L_x_248:
        /* <DEDUP_REMOVED lines=9> */
.L_x_251:
[----:B------:R-:W-:Y:S05]  /*b680*/  BSYNC B0 ;  /* 0x0000000000007941 */ /* 0x000fea0003800000 */
.L_x_250:
        /* <DEDUP_REMOVED lines=9> */
.L_x_253:
[----:B------:R-:W-:Y:S05]  /*b720*/  BSYNC B0 ;  /* 0x0000000000007941 */ /* 0x000fea0003800000 */
.L_x_252:
        /* <DEDUP_REMOVED lines=9> */
.L_x_255:
[----:B------:R-:W-:Y:S05]  /*b7c0*/  BSYNC B0 ;  /* 0x0000000000007941 */ /* 0x000fea0003800000 */
.L_x_254:
        /* <DEDUP_REMOVED lines=9> */
.L_x_257:
[----:B------:R-:W-:Y:S05]  /*b860*/  BSYNC B0 ;  /* 0x0000000000007941 */ /* 0x000fea0003800000 */
.L_x_256:
        /* <DEDUP_REMOVED lines=9> */
.L_x_259:
[----:B------:R-:W-:Y:S05]  /*b900*/  BSYNC B0 ;  /* 0x0000000000007941 */ /* 0x000fea0003800000 */
.L_x_258:
        /* <DEDUP_REMOVED lines=9> */
.L_x_261:
[----:B------:R-:W-:Y:S05]  /*b9a0*/  BSYNC B0 ;  /* 0x0000000000007941 */ /* 0x000fea0003800000 */
.L_x_260:
        /* <DEDUP_REMOVED lines=9> */
.L_x_263:
[----:B------:R-:W-:Y:S05]  /*ba40*/  BSYNC B0 ;  /* 0x0000000000007941 */ /* 0x000fea0003800000 */
.L_x_262:
        /* <DEDUP_REMOVED lines=9> */
.L_x_265:
[----:B------:R-:W-:Y:S05]  /*bae0*/  BSYNC B0 ;  /* 0x0000000000007941 */ /* 0x000fea0003800000 */
.L_x_264:
        /* <DEDUP_REMOVED lines=9> */
.L_x_267:
[----:B------:R-:W-:Y:S05]  /*bb80*/  BSYNC B0 ;  /* 0x0000000000007941 */ /* 0x000fea0003800000 */
.L_x_266:
        /* <DEDUP_REMOVED lines=9> */
.L_x_269:
[----:B------:R-:W-:Y:S05]  /*bc20*/  BSYNC B0 ;  /* 0x0000000000007941 */ /* 0x000fea0003800000 */
.L_x_268:
        /* <DEDUP_REMOVED lines=9> */
.L_x_271:
[----:B------:R-:W-:Y:S05]  /*bcc0*/  BSYNC B0 ;  /* 0x0000000000007941 */ /* 0x000fea0003800000 */
.L_x_270:
[----:B01--45:R-:W-:Y:S01]  /*bcd0*/  LOP3.LUT R6, R15, 0xffffe000, RZ, 0xc0, !PT ;  /* 0xffffe0000f067812 */ /* 0x033fe200078ec0ff */
        /* <DEDUP_REMOVED lines=8> */
.L_x_273:
[----:B------:R-:W-:Y:S05]  /*bd60*/  BSYNC B0 ;  /* 0x0000000000007941 */ /* 0x000fea0003800000 */
.L_x_272:
[----:B-----5:R-:W-:Y:S01]  /*bd70*/  LOP3.LUT R6, R15, 0xffffe000, RZ, 0xc0, !PT ;  /* 0xffffe0000f067812 */ /* 0x020fe200078ec0ff */
[----:B------:R-:W-:Y:S01]  /*bd80*/  BSSY B0, `(.L_x_274) ;  /* 0x000000c000007945 */ /* 0x000fe20003800000 */
[----:B------:R-:W-:Y:S02]  /*bd90*/  ISETP.GT.AND P1, PT, R0, 0x79, P1 ;  /* 0x000000790000780c */ /* 0x000fe40000f24270 */
[----:B------:R-:W-:Y:S01]  /*bda0*/  IADD3 R16, P0, R12, 0x80, RZ ;  /* 0x000000800c107810 */ /* 0x000fe20007f1e0ff */
[----:B------:R-:W-:Y:S01]  /*bdb0*/  FMUL R7, R6, UR22 ;  /* 0x0000001606077c20 */ /* 0x000fe20008400000 */
[----:B------:R-:W-:-:S03]  /*bdc0*/  @P2 IMAD.MOV.U32 R6, RZ, RZ, R18 ;  /* 0x000000ffff062224 */ /* 0x000fc600078e0012 */
[----:B0-2---:R-:W-:Y:S01]  /*bdd0*/  FFMA R9, R214, UR11, R7 ;  /* 0x0000000bd6097c23 */ /* 0x005fe20008000007 */
[----:B------:R-:W-:Y:S02]  /*bde0*/  @P2 IMAD.MOV.U32 R7, RZ, RZ, R19 ;  /* 0x000000ffff072224 */ /* 0x000fe400078e0013 */
[----:B------:R-:W-:Y:S02]  /*bdf0*/  IMAD.X R8, RZ, RZ, R13, P0 ;  /* 0x000000ffff087224 */ /* 0x000fe400000e060d */
[----:B------:R-:W-:-:S05]  /*be00*/  F2FP.TF32.F32.PACK_B R9, R9 ;  /* 0x00000009ff09723e */ /* 0x000fca00024050ff */
[----:B------:R0:W-:Y:S01]  /*be10*/  @P2 STG.E desc[UR20][R6.64+0x1e0], R9 ;  /* 0x0001e00906002986 */ /* 0x0001e2000c101914 */
[----:B------:R-:W-:Y:S05]  /*be20*/  @!P1 BRA `(.L_x_275) ;  /* 0x0000000000049947 */ /* 0x000fea0003800000 */
[----:B------:R2:W5:Y:S02]  /*be30*/  LDG.E.LTC128B R15, desc[UR20][R4.64+0x1e4] ;  /* 0x0001e414040f7981 */ /* 0x000564000c1e1920 */
.L_x_275:
[----:B------:R-:W-:Y:S05]  /*be40*/  BSYNC B0 ;  /* 0x0000000000007941 */ /* 0x000fea0003800000 */
.L_x_274:
[----:B-123-5:R-:W-:Y:S01]  /*be50*/  LOP3.LUT R4, R15, 0xffffe000, RZ, 0xc0, !PT ;  /* 0xffffe0000f047812 */ /* 0x02efe200078ec0ff */
[----:B------:R-:W-:Y:S01]  /*be60*/  IMAD R5, R8, UR16, RZ ;  /* 0x0000001008057c24 */ /* 0x000fe2000f8e02ff */
[----:B------:R-:W-:Y:S01]  /*be70*/  ISETP.GT.AND P0, PT, R14, 0x80, PT ;  /* 0x000000800e00780c */ /* 0x000fe20003f04270 */
[----:B0-----:R-:W-:-:S04]  /*be80*/  IMAD.WIDE.U32 R6, R16, UR16, R10 ;  /* 0x0000001010067c25 */ /* 0x001fc8000f8e000a */
[----:B------:R-:W-:Y:S01]  /*be90*/  FMUL R4, R4, UR22 ;  /* 0x0000001604047c20 */ /* 0x000fe20008400000 */
[----:B------:R-:W-:Y:S01]  /*bea0*/  ISETP.GT.AND P3, PT, R0, RZ, P0 ;  /* 0x000000ff0000720c */ /* 0x000fe20000764270 */
[----:B------:R-:W-:Y:S02]  /*beb0*/  IMAD R21, R16, UR17, R5 ;  /* 0x0000001110157c24 */ /* 0x000fe4000f8e0205 */
[----:B------:R-:W-:Y:S01]  /*bec0*/  FFMA R215, R215, UR11, R4 ;  /* 0x0000000bd7d77c23 */ /* 0x000fe20008000004 */
[----:B------:R-:W-:Y:S01]  /*bed0*/  LEA R4, P2, R6, UR18, 0x2 ;  /* 0x0000001206047c11 */ /* 0x000fe2000f8410ff */
[----:B------:R-:W-:-:S03]  /*bee0*/  IMAD.IADD R5, R7, 0x1, R21 ;  /* 0x0000000107057824 */ /* 0x000fc600078e0215 */
[----:B------:R-:W-:Y:S02]  /*bef0*/  F2FP.TF32.F32.PACK_B R215, R215 ;  /* 0x000000d7ffd7723e */ /* 0x000fe400024050ff */
[----:B------:R-:W-:-:S03]  /*bf00*/  LEA.HI.X R5, R6, UR19, R5, 0x2, P2 ;  /* 0x0000001306057c11 */ /* 0x000fc600090f1405 */
[----:B------:R0:W-:Y:S04]  /*bf10*/  @P1 STG.E desc[UR20][R18.64+0x1e4], R215 ;  /* 0x0001e4d712001986 */ /* 0x0001e8000c101914 */
[----:B------:R-:W2:Y:S01]  /*bf20*/  @P3 LDG.E.LTC128B R15, desc[UR20][R4.64] ;  /* 0x00000014040f3981 */ /* 0x000ea2000c1e1920 */
[----:B------:R-:W-:Y:S01]  /*bf30*/  USHF.L.U32 UR4, UR14, 0x9, URZ ;  /* 0x000000090e047899 */ /* 0x000fe2000800063f */
[----:B------:R-:W-:Y:S01]  /*bf40*/  ISETP.GT.AND P2, PT, R0, 0x1, P0 ;  /* 0x000000010000780c */ /* 0x000fe20000744270 */
[----:B------:R-:W-:Y:S01]  /*bf50*/  USHF.L.U64.HI UR6, UR14, 0x9, UR15 ;  /* 0x000000090e067899 */ /* 0x000fe2000801020f */
[----:B------:R-:W-:Y:S03]  /*bf60*/  BSSY B0, `(.L_x_276) ;  /* 0x000000b000007945 */ /* 0x000fe60003800000 */
[----:B------:R-:W-:-:S04]  /*bf70*/  IADD3 R8, P1, R2, UR4, RZ ;  /* 0x0000000402087c10 */ /* 0x000fc8000ff3e0ff */
[----:B------:R-:W-:Y:S02]  /*bf80*/  IADD3.X R9, R3, UR6, RZ, P1, !PT ;  /* 0x0000000603097c10 */ /* 0x000fe40008ffe4ff */
[----:B--2---:R-:W-:-:S05]  /*bf90*/  LOP3.LUT R6, R15, 0xffffe000, RZ, 0xc0, !PT ;  /* 0xffffe0000f067812 */ /* 0x004fca00078ec0ff */
[----:B------:R-:W-:-:S04]  /*bfa0*/  FMUL R7, R6, UR22 ;  /* 0x0000001606077c20 */ /* 0x000fc80008400000 */
[----:B------:R-:W-:Y:S01]  /*bfb0*/  FFMA R23, R88, UR11, R7 ;  /* 0x0000000b58177c23 */ /* 0x000fe20008000007 */
[----:B------:R-:W-:-:S04]  /*bfc0*/  IMAD.WIDE.U32 R6, R16, R17, UR12 ;  /* 0x0000000c10067e25 */ /* 0x000fc8000f8e0011 */
[----:B------:R-:W-:-:S05]  /*bfd0*/  F2FP.TF32.F32.PACK_B R23, R23 ;  /* 0x00000017ff17723e */ /* 0x000fca00024050ff */
[----:B------:R0:W-:Y:S01]  /*bfe0*/  @P3 STG.E desc[UR20][R8.64], R23 ;  /* 0x0000001708003986 */ /* 0x0001e2000c101914 */
[----:B------:R-:W-:Y:S05]  /*bff0*/  @!P2 BRA `(.L_x_277) ;  /* 0x000000000004a947 */ /* 0x000fea0003800000 */
[----:B------:R1:W5:Y:S02]  /*c000*/  LDG.E.LTC128B R15, desc[UR20][R4.64+0x4] ;  /* 0x00000414040f7981 */ /* 0x000364000c1e1920 */
.L_x_277:
[----:B------:R-:W-:Y:S05]  /*c010*/  BSYNC B0 ;  /* 0x0000000000007941 */ /* 0x000fea0003800000 */
.L_x_276:
[----:B-----5:R-:W-:Y:S01]  /*c020*/  LOP3.LUT R16, R15, 0xffffe000, RZ, 0xc0, !PT ;  /* 0xffffe0000f107812 */ /* 0x020fe200078ec0ff */
[----:B------:R-:W-:Y:S01]  /*c030*/  BSSY B0, `(.L_x_278) ;  /* 0x000000d000007945 */ /* 0x000fe20003800000 */
[----:B0-----:R-:W-:Y:S02]  /*c040*/  IADD3 R18, P3, R10, R6, RZ ;  /* 0x000000060a127210 */ /* 0x001fe40007f7e0ff */
        /* <DEDUP_REMOVED lines=11> */
.L_x_279:
[----:B------:R-:W-:Y:S05]  /*c100*/  BSYNC B0 ;  /* 0x0000000000007941 */ /* 0x000fea0003800000 */
.L_x_278:
        /* <DEDUP_REMOVED lines=11> */
.L_x_281:
[----:B------:R-:W-:Y:S05]  /*c1c0*/  BSYNC B0 ;  /* 0x0000000000007941 */ /* 0x000fea0003800000 */
.L_x_280:
        /* <DEDUP_REMOVED lines=9> */
.L_x_283:
[----:B------:R-:W-:Y:S05]  /*c260*/  BSYNC B0 ;  /* 0x0000000000007941 */ /* 0x000fea0003800000 */
.L_x_282:
[----:B-----5:R-:W-:Y:S01]  /*c270*/  LOP3.LUT R16, R15, 0xffffe000, RZ, 0xc0, !PT ;  /* 0xffffe0000f107812 */ /* 0x020fe200078ec0ff */
[----:B------:R-:W-:Y:S01]  /*c280*/  BSSY B0, `(.L_x_284) ;  /* 0x0000008000007945 */ /* 0x000fe20003800000 */
[----:B------:R-:W-:-:S03]  /*c290*/  ISETP.GT.AND P2, PT, R0, 0x9, P0 ;  /* 0x000000090000780c */ /* 0x000fc60000744270 */
[----:B0--3--:R-:W-:-:S04]  /*c2a0*/  FMUL R19, R16, UR22 ;  /* 0x0000001610137c20 */ /* 0x009fc80008400000 */
[----:B------:R-:W-:-:S05]  /*c2b0*/  FFMA R19, R92, UR11, R19 ;  /* 0x0000000b5c137c23 */ /* 0x000fca0008000013 */
[----:B------:R-:W-:-:S05]  /*c2c0*/  F2FP.TF32.F32.PACK_B R19, R19 ;  /* 0x00000013ff13723e */ /* 0x000fca00024050ff */
[----:B------:R0:W-:Y:S01]  /*c2d0*/  @P3 STG.E desc[UR20][R8.64+0x20], R19 ;  /* 0x0000201308003986 */ /* 0x0001e2000c101914 */
[----:B------:R-:W-:Y:S05]  /*c2e0*/  @!P2 BRA `(.L_x_285) ;  /* 0x000000000004a947 */ /* 0x000fea0003800000 */
[----:B------:R3:W5:Y:S02]  /*c2f0*/  LDG.E.LTC128B R15, desc[UR20][R4.64+0x24] ;  /* 0x00002414040f7981 */ /* 0x000764000c1e1920 */
.L_x_285:
[----:B------:R-:W-:Y:S05]  /*c300*/  BSYNC B0 ;  /* 0x0000000000007941 */ /* 0x000fea0003800000 */
.L_x_284:
        /* <DEDUP_REMOVED lines=9> */
.L_x_287:
[----:B------:R-:W-:Y:S05]  /*c3a0*/  BSYNC B0 ;  /* 0x0000000000007941 */ /* 0x000fea0003800000 */
.L_x_286:
        /* <DEDUP_REMOVED lines=13> */
.L_x_289:
[----:B------:R-:W-:Y:S05]  /*c480*/  BSYNC B0 ;  /* 0x0000000000007941 */ /* 0x000fea0003800000 */
.L_x_288:
        /* <DEDUP_REMOVED lines=9> */
.L_x_291:
[----:B------:R-:W-:Y:S05]  /*c520*/  BSYNC B0 ;  /* 0x0000000000007941 */ /* 0x000fea0003800000 */
.L_x_290:
        /* <DEDUP_REMOVED lines=9> */
.L_x_293:
[----:B------:R-:W-:Y:S05]  /*c5c0*/  BSYNC B0 ;  /* 0x0000000000007941 */ /* 0x000fea0003800000 */
.L_x_292:
        /* <DEDUP_REMOVED lines=9> */
.L_x_295:
[----:B------:R-:W-:Y:S05]  /*c660*/  BSYNC B0 ;  /* 0x0000000000007941 */ /* 0x000fea0003800000 */
.L_x_294:
        /* <DEDUP_REMOVED lines=9> */
.L_x_297:
[----:B------:R-:W-:Y:S05]  /*c700*/  BSYNC B0 ;  /* 0x0000000000007941 */ /* 0x000fea0003800000 */
.L_x_296:
        /* <DEDUP_REMOVED lines=9> */
.L_x_299:
[----:B------:R-:W-:Y:S05]  /*c7a0*/  BSYNC B0 ;  /* 0x0000000000007941 */ /* 0x000fea0003800000 */
.L_x_298:
        /* <DEDUP_REMOVED lines=9> */
.L_x_301:
[----:B------:R-:W-:Y:S05]  /*c840*/  BSYNC B0 ;  /* 0x0000000000007941 */ /* 0x000fea0003800000 */
.L_x_300:
        /* <DEDUP_REMOVED lines=9> */
.L_x_303:
[----:B------:R-:W-:Y:S05]  /*c8e0*/  BSYNC B0 ;  /* 0x0000000000007941 */ /* 0x000fea0003800000 */
.L_x_302:
        /* <DEDUP_REMOVED lines=9> */
.L_x_305:
[----:B------:R-:W-:Y:S05]  /*c980*/  BSYNC B0 ;  /* 0x0000000000007941 */ /* 0x000fea0003800000 */
.L_x_304:
        /* <DEDUP_REMOVED lines=9> */
.L_x_307:
[----:B------:R-:W-:Y:S05]  /*ca20*/  BSYNC B0 ;  /* 0x0000000000007941 */ /* 0x000fea0003800000 */
.L_x_306:
        /* <DEDUP_REMOVED lines=9> */
.L_x_309:
[----:B------:R-:W-:Y:S05]  /*cac0*/  BSYNC B0 ;  /* 0x0000000000007941 */ /* 0x000fea0003800000 */
.L_x_308:
        /* <DEDUP_REMOVED lines=9> */
.L_x_311:
[----:B------:R-:W-:Y:S05]  /*cb60*/  BSYNC B0 ;  /* 0x0000000000007941 */ /* 0x000fea0003800000 */
.L_x_310:
        /* <DEDUP_REMOVED lines=9> */
.L_x_313:
[----:B------:R-:W-:Y:S05]  /*cc00*/  BSYNC B0 ;  /* 0x0000000000007941 */ /* 0x000fea0003800000 */
.L_x_312:
        /* <DEDUP_REMOVED lines=9> */
.L_x_315:
[----:B------:R-:W-:Y:S05]  /*cca0*/  BSYNC B0 ;  /* 0x0000000000007941 */ /* 0x000fea0003800000 */
.L_x_314:
        /* <DEDUP_REMOVED lines=9> */
.L_x_317:
[----:B------:R-:W-:Y:S05]  /*cd40*/  BSYNC B0 ;  /* 0x0000000000007941 */ /* 0x000fea0003800000 */
.L_x_316:
        /* <DEDUP_REMOVED lines=9> */
.L_x_319:
[----:B------:R-:W-:Y:S05]  /*cde0*/  BSYNC B0 ;  /* 0x0000000000007941 */ /* 0x000fea0003800000 */
.L_x_318:
        /* <DEDUP_REMOVED lines=9> */
.L_x_321:
[----:B------:R-:W-:Y:S05]  /*ce80*/  BSYNC B0 ;  /* 0x0000000000007941 */ /* 0x000fea0003800000 */
.L_x_320:
        /* <DEDUP_REMOVED lines=9> */
.L_x_323:
[----:B------:R-:W-:Y:S05]  /*cf20*/  BSYNC B0 ;  /* 0x0000000000007941 */ /* 0x000fea0003800000 */
.L_x_322:
        /* <DEDUP_REMOVED lines=9> */
.L_x_325:
[----:B------:R-:W-:Y:S05]  /*cfc0*/  BSYNC B0 ;  /* 0x0000000000007941 */ /* 0x000fea0003800000 */
.L_x_324:
        /* <DEDUP_REMOVED lines=9> */
.L_x_327:
[----:B------:R-:W-:Y:S05]  /*d060*/  BSYNC B0 ;  /* 0x0000000000007941 */ /* 0x000fea0003800000 */
.L_x_326:
        /* <DEDUP_REMOVED lines=9> */
.L_x_329:
[----:B------:R-:W-:Y:S05]  /*d100*/  BSYNC B0 ;  /* 0x0000000000007941 */ /* 0x000fea0003800000 */
.L_x_328:
        /* <DEDUP_REMOVED lines=9> */
.L_x_331:
[----:B------:R-:W-:Y:S05]  /*d1a0*/  BSYNC B0 ;  /* 0x0000000000007941 */ /* 0x000fea0003800000 */
.L_x_330:
        /* <DEDUP_REMOVED lines=9> */
.L_x_333:
[----:B------:R-:W-:Y:S05]  /*d240*/  BSYNC B0 ;  /* 0x0000000000007941 */ /* 0x000fea0003800000 */
.L_x_332:
        /* <DEDUP_REMOVED lines=9> */
.L_x_335:
[----:B------:R-:W-:Y:S05]  /*d2e0*/  BSYNC B0 ;  /* 0x0000000000007941 */ /* 0x000fea0003800000 */
.L_x_334:
        /* <DEDUP_REMOVED lines=9> */
.L_x_337:
[----:B------:R-:W-:Y:S05]  /*d380*/  BSYNC B0 ;  /* 0x0000000000007941 */ /* 0x000fea0003800000 */
.L_x_336:
        /* <DEDUP_REMOVED lines=9> */
.L_x_339:
[----:B------:R-:W-:Y:S05]  /*d420*/  BSYNC B0 ;  /* 0x0000000000007941 */ /* 0x000fea0003800000 */
.L_x_338:
        /* <DEDUP_REMOVED lines=9> */
.L_x_341:
[----:B------:R-:W-:Y:S05]  /*d4c0*/  BSYNC B0 ;  /* 0x0000000000007941 */ /* 0x000fea0003800000 */
.L_x_340:
        /* <DEDUP_REMOVED lines=9> */
.L_x_343:
[----:B------:R-:W-:Y:S05]  /*d560*/  BSYNC B0 ;  /* 0x0000000000007941 */ /* 0x000fea0003800000 */
.L_x_342:
        /* <DEDUP_REMOVED lines=9> */
.L_x_345:
[----:B------:R-:W-:Y:S05]  /*d600*/  BSYNC B0 ;  /* 0x0000000000007941 */ /* 0x000fea0003800000 */
.L_x_344:
        /* <DEDUP_REMOVED lines=9> */
.L_x_347:
[----:B------:R-:W-:Y:S05]  /*d6a0*/  BSYNC B0 ;  /* 0x0000000000007941 */ /* 0x000fea0003800000 */
.L_x_346:
        /* <DEDUP_REMOVED lines=9> */
.L_x_349:
[----:B------:R-:W-:Y:S05]  /*d740*/  BSYNC B0 ;  /* 0x0000000000007941 */ /* 0x000fea0003800000 */
.L_x_348:
        /* <DEDUP_REMOVED lines=9> */
.L_x_351:
[----:B------:R-:W-:Y:S05]  /*d7e0*/  BSYNC B0 ;  /* 0x0000000000007941 */ /* 0x000fea0003800000 */
.L_x_350:
        /* <DEDUP_REMOVED lines=9> */
.L_x_353:
[----:B------:R-:W-:Y:S05]  /*d880*/  BSYNC B0 ;  /* 0x0000000000007941 */ /* 0x000fea0003800000 */
.L_x_352:
        /* <DEDUP_REMOVED lines=9> */
.L_x_355:
[----:B------:R-:W-:Y:S05]  /*d920*/  BSYNC B0 ;  /* 0x0000000000007941 */ /* 0x000fea0003800000 */
.L_x_354:
        /* <DEDUP_REMOVED lines=9> */
.L_x_357:
[----:B------:R-:W-:Y:S05]  /*d9c0*/  BSYNC B0 ;  /* 0x0000000000007941 */ /* 0x000fea0003800000 */
.L_x_356:
        /* <DEDUP_REMOVED lines=9> */
.L_x_359:
[----:B------:R-:W-:Y:S05]  /*da60*/  BSYNC B0 ;  /* 0x0000000000007941 */ /* 0x000fea0003800000 */
.L_x_358:
        /* <DEDUP_REMOVED lines=9> */
.L_x_361:
[----:B------:R-:W-:Y:S05]  /*db00*/  BSYNC B0 ;  /* 0x0000000000007941 */ /* 0x000fea0003800000 */
.L_x_360:
        /* <DEDUP_REMOVED lines=9> */
.L_x_363:
[----:B------:R-:W-:Y:S05]  /*dba0*/  BSYNC B0 ;  /* 0x0000000000007941 */ /* 0x000fea0003800000 */
.L_x_362:
        /* <DEDUP_REMOVED lines=9> */
.L_x_365:
[----:B------:R-:W-:Y:S05]  /*dc40*/  BSYNC B0 ;  /* 0x0000000000007941 */ /* 0x000fea0003800000 */
.L_x_364:
        /* <DEDUP_REMOVED lines=9> */
.L_x_367:
[----:B------:R-:W-:Y:S05]  /*dce0*/  BSYNC B0 ;  /* 0x0000000000007941 */ /* 0x000fea0003800000 */
.L_x_366:
        /* <DEDUP_REMOVED lines=9> */
.L_x_369:
[----:B------:R-:W-:Y:S05]  /*dd80*/  BSYNC B0 ;  /* 0x0000000000007941 */ /* 0x000fea0003800000 */
.L_x_368:
        /* <DEDUP_REMOVED lines=9> */
.L_x_371:
[----:B------:R-:W-:Y:S05]  /*de20*/  BSYNC B0 ;  /* 0x0000000000007941 */ /* 0x000fea0003800000 */
.L_x_370:
        /* <DEDUP_REMOVED lines=9> */
.L_x_373:
[----:B------:R-:W-:Y:S05]  /*dec0*/  BSYNC B0 ;  /* 0x0000000000007941 */ /* 0x000fea0003800000 */
.L_x_372:
        /* <DEDUP_REMOVED lines=9> */
.L_x_375:
[----:B------:R-:W-:Y:S05]  /*df60*/  BSYNC B0 ;  /* 0x0000000000007941 */ /* 0x000fea0003800000 */
.L_x_374:
        /* <DEDUP_REMOVED lines=9> */
.L_x_377:
[----:B------:R-:W-:Y:S05]  /*e000*/  BSYNC B0 ;  /* 0x0000000000007941 */ /* 0x000fea0003800000 */
.L_x_376:
        /* <DEDUP_REMOVED lines=9> */
.L_x_379:
[----:B------:R-:W-:Y:S05]  /*e0a0*/  BSYNC B0 ;  /* 0x0000000000007941 */ /* 0x000fea0003800000 */
.L_x_378:
        /* <DEDUP_REMOVED lines=9> */
.L_x_381:
[----:B------:R-:W-:Y:S05]  /*e140*/  BSYNC B0 ;  /* 0x0000000000007941 */ /* 0x000fea0003800000 */
.L_x_380:
        /* <DEDUP_REMOVED lines=9> */
.L_x_383:
[----:B------:R-:W-:Y:S05]  /*e1e0*/  BSYNC B0 ;  /* 0x0000000000007941 */ /* 0x000fea0003800000 */
.L_x_382:
        /* <DEDUP_REMOVED lines=9> */
.L_x_385:
[----:B------:R-:W-:Y:S05]  /*e280*/  BSYNC B0 ;  /* 0x0000000000007941 */ /* 0x000fea0003800000 */
.L_x_384:
        /* <DEDUP_REMOVED lines=9> */
.L_x_387:
[----:B------:R-:W-:Y:S05]  /*e320*/  BSYNC B0 ;  /* 0x0000000000007941 */ /* 0x000fea0003800000 */
.L_x_386:
        /* <DEDUP_REMOVED lines=9> */
.L_x_389:
[----:B------:R-:W-:Y:S05]  /*e3c0*/  BSYNC B0 ;  /* 0x0000000000007941 */ /* 0x000fea0003800000 */
.L_x_388:
        /* <DEDUP_REMOVED lines=9> */
.L_x_391:
[----:B------:R-:W-:Y:S05]  /*e460*/  BSYNC B0 ;  /* 0x0000000000007941 */ /* 0x000fea0003800000 */
.L_x_390:
        /* <DEDUP_REMOVED lines=9> */
.L_x_393:
[----:B------:R-:W-:Y:S05]  /*e500*/  BSYNC B0 ;  /* 0x0000000000007941 */ /* 0x000fea0003800000 */
.L_x_392:
        /* <DEDUP_REMOVED lines=9> */
.L_x_395:
[----:B------:R-:W-:Y:S05]  /*e5a0*/  BSYNC B0 ;  /* 0x0000000000007941 */ /* 0x000fea0003800000 */
.L_x_394:
        /* <DEDUP_REMOVED lines=9> */
.L_x_397:
[----:B------:R-:W-:Y:S05]  /*e640*/  BSYNC B0 ;  /* 0x0000000000007941 */ /* 0x000fea0003800000 */
.L_x_396:
[----:B01-3-5:R-:W-:Y:S01]  /*e650*/  LOP3.LUT R4, R15, 0xffffe000, RZ, 0xc0, !PT ;  /* 0xffffe0000f047812 */ /* 0x02bfe200078ec0ff */
        /* <DEDUP_REMOVED lines=8> */
.L_x_399:
[----:B------:R-:W-:Y:S05]  /*e6e0*/  BSYNC B0 ;  /* 0x0000000000007941 */ /* 0x000fea0003800000 */
.L_x_398:
[----:B-----5:R-:W-:Y:S01]  /*e6f0*/  LOP3.LUT R4, R15, 0xffffe000, RZ, 0xc0, !PT ;  /* 0xffffe0000f047812 */ /* 0x020fe200078ec0ff */
[----:B------:R-:W-:Y:S01]  /*e700*/  BSSY B0, `(.L_x_400) ;  /* 0x000000c000007945 */ /* 0x000fe20003800000 */
[----:B------:R-:W-:Y:S02]  /*e710*/  ISETP.GT.AND P1, PT, R0, 0x79, P1 ;  /* 0x000000790000780c */ /* 0x000fe40000f24270 */
[----:B0-----:R-:W-:Y:S01]  /*e720*/  IADD3 R8, P0, R12, 0xc0, RZ ;  /* 0x000000c00c087810 */ /* 0x001fe20007f1e0ff */
[----:B------:R-:W-:Y:S01]  /*e730*/  FMUL R5, R4, UR22 ;  /* 0x0000001604057c20 */ /* 0x000fe20008400000 */
[----:B------:R-:W-:-:S03]  /*e740*/  @P2 IMAD.MOV.U32 R4, RZ, RZ, R18 ;  /* 0x000000ffff042224 */ /* 0x000fc600078e0012 */
[----:B------:R-:W-:Y:S01]  /*e750*/  FFMA R9, R150, UR11, R5 ;  /* 0x0000000b96097c23 */ /* 0x000fe20008000005 */
[----:B------:R-:W-:Y:S02]  /*e760*/  @P2 IMAD.MOV.U32 R5, RZ, RZ, R19 ;  /* 0x000000ffff052224 */ /* 0x000fe400078e0013 */
[----:B------:R-:W-:Y:S02]  /*e770*/  IMAD.X R12, RZ, RZ, R13, P0 ;  /* 0x000000ffff0c7224 */ /* 0x000fe400000e060d */
[----:B------:R-:W-:-:S05]  /*e780*/  F2FP.TF32.F32.PACK_B R9, R9 ;  /* 0x00000009ff09723e */ /* 0x000fca00024050ff */
[----:B------:R0:W-:Y:S01]  /*e790*/  @P2 STG.E desc[UR20][R4.64+0x1e0], R9 ;  /* 0x0001e00904002986 */ /* 0x0001e2000c101914 */
[----:B------:R-:W-:Y:S05]  /*e7a0*/  @!P1 BRA `(.L_x_401) ;  /* 0x0000000000049947 */ /* 0x000fea0003800000 */
[----:B------:R3:W5:Y:S02]  /*e7b0*/  LDG.E.LTC128B R15, desc[UR20][R6.64+0x1e4] ;  /* 0x0001e414060f7981 */ /* 0x000764000c1e1920 */
.L_x_401:
[----:B------:R-:W-:Y:S05]  /*e7c0*/  BSYNC B0 ;  /* 0x0000000000007941 */ /* 0x000fea0003800000 */
.L_x_400:
[----:B0----5:R-:W-:Y:S01]  /*e7d0*/  LOP3.LUT R4, R15, 0xffffe000, RZ, 0xc0, !PT ;  /* 0xffffe0000f047812 */ /* 0x021fe200078ec0ff */
[----:B------:R-:W-:Y:S01]  /*e7e0*/  IMAD R5, R12, UR16, RZ ;  /* 0x000000100c057c24 */ /* 0x000fe2000f8e02ff */
[----:B------:R-:W-:Y:S01]  /*e7f0*/  ISETP.GT.AND P0, PT, R14, 0xc0, PT ;  /* 0x000000c00e00780c */ /* 0x000fe20003f04270 */
[----:B-1234-:R-:W-:-:S04]  /*e800*/  IMAD.WIDE.U32 R6, R8, UR16, R10 ;  /* 0x0000001008067c25 */ /* 0x01efc8000f8e000a */
        /* <DEDUP_REMOVED lines=10> */
[----:B------:R-:W-:Y:S01]  /*e8b0*/  IMAD.U32 R9, RZ, RZ, UR14 ;  /* 0x0000000eff097e24 */ /* 0x000fe2000f8e00ff */
[----:B------:R-:W-:Y:S01]  /*e8c0*/  UIMAD UR4, UR15, 0x300, URZ ;  /* 0x000003000f0478a4 */ /* 0x000fe2000f8e023f */
[----:B------:R-:W-:Y:S01]  /*e8d0*/  ISETP.GT.AND P3, PT, R0, 0x1, P0 ;  /* 0x000000010000780c */ /* 0x000fe20000764270 */
[----:B------:R-:W-:Y:S01]  /*e8e0*/  BSSY B0, `(.L_x_402) ;  /* 0x000000c000007945 */ /* 0x000fe20003800000 */
[----:B------:R-:W-:-:S04]  /*e8f0*/  IMAD.WIDE.U32 R2, R9, 0x300, R2 ;  /* 0x0000030009027825 */ /* 0x000fc800078e0002 */
[----:B------:R-:W-:Y:S01]  /*e900*/  IMAD.WIDE.U32 R8, R8, R17, UR12 ;  /* 0x0000000c08087e25 */ /* 0x000fe2000f8e0011 */
[----:B--2---:R-:W-:-:S05]  /*e910*/  LOP3.LUT R6, R15, 0xffffe000, RZ, 0xc0, !PT ;  /* 0xffffe0000f067812 */ /* 0x004fca00078ec0ff */
[----:B------:R-:W-:Y:S01]  /*e920*/  FMUL R7, R6, UR22 ;  /* 0x0000001606077c20 */ /* 0x000fe20008400000 */
[----:B------:R-:W-:-:S03]  /*e930*/  @P2 IMAD.MOV.U32 R6, RZ, RZ, R2 ;  /* 0x000000ffff062224 */ /* 0x000fc600078e0002 */
[----:B------:R-:W-:Y:S01]  /*e940*/  FFMA R21, R24, UR11, R7 ;  /* 0x0000000b18157c23 */ /* 0x000fe20008000007 */
[----:B------:R-:W-:-:S04]  /*e950*/  VIADD R7, R3, UR4 ;  /* 0x0000000403077c36 */ /* 0x000fc80008000000 */
[----:B------:R-:W-:-:S05]  /*e960*/  F2FP.TF32.F32.PACK_B R21, R21 ;  /* 0x00000015ff15723e */ /* 0x000fca00024050ff */
[----:B------:R0:W-:Y:S01]  /*e970*/  @P2 STG.E desc[UR20][R6.64], R21 ;  /* 0x0000001506002986 */ /* 0x0001e2000c101914 */
[----:B------:R-:W-:Y:S05]  /*e980*/  @!P3 BRA `(.L_x_403) ;  /* 0x000000000004b947 */ /* 0x000fea0003800000 */
[----:B------:R1:W5:Y:S02]  /*e990*/  LDG.E.LTC128B R15, desc[UR20][R4.64+0x4] ;  /* 0x00000414040f7981 */ /* 0x000364000c1e1920 */
.L_x_403:
[----:B------:R-:W-:Y:S05]  /*e9a0*/  BSYNC B0 ;  /* 0x0000000000007941 */ /* 0x000fea0003800000 */
.L_x_402:
[----:B-----5:R-:W-:Y:S01]  /*e9b0*/  LOP3.LUT R12, R15, 0xffffe000, RZ, 0xc0, !PT ;  /* 0xffffe0000f0c7812 */ /* 0x020fe200078ec0ff */
[----:B------:R-:W-:Y:S01]  /*e9c0*/  BSSY B0, `(.L_x_404) ;  /* 0x000000f000007945 */ /* 0x000fe20003800000 */
[----:B------:R-:W-:Y:S02]  /*e9d0*/  IADD3 R10, P2, R10, R8, RZ ;  /* 0x000000080a0a7210 */ /* 0x000fe40007f5e0ff */
[----:B------:R-:W-:Y:S01]  /*e9e0*/  ISETP.GT.AND P1, PT, R14, 0xc8, PT ;  /* 0x000000c80e00780c */ /* 0x000fe20003f24270 */
[----:B------:R-:W-:Y:S01]  /*e9f0*/  FMUL R12, R12, UR22 ;  /* 0x000000160c0c7c20 */ /* 0x000fe20008400000 */
[----:B------:R-:W-:Y:S01]  /*ea00*/  IADD3.X R9, R11, R13, R9, P2, !PT ;  /* 0x0000000d0b097210 */ /* 0x000fe200017fe409 */
[----:B------:R-:W-:Y:S01]  /*ea10*/  @P3 IMAD.MOV.U32 R11, RZ, RZ, R7 ;  /* 0x000000ffff0b3224 */ /* 0x000fe200078e0007 */
[----:B------:R-:W-:Y:S01]  /*ea20*/  LEA R8, P2, R10, UR18, 0x2 ;  /* 0x000000120a087c11 */ /* 0x000fe2000f8410ff */
[----:B------:R-:W-:Y:S01]  /*ea30*/  FFMA R25, R25, UR11, R12 ;  /* 0x0000000b19197c23 */ /* 0x000fe2000800000c */
[----:B------:R-:W-:-:S02]  /*ea40*/  ISETP.GT.AND P4, PT, R0, RZ, P1 ;  /* 0x000000ff0000720c */ /* 0x000fc40000f84270 */
[----:B------:R-:W-:Y:S01]  /*ea50*/  LEA.HI.X R9, R10, UR19, R9, 0x2, P2 ;  /* 0x000000130a097c11 */ /* 0x000fe200090f1409 */
[----:B------:R-:W-:Y:S01]  /*ea60*/  @P3 IMAD.MOV.U32 R10, RZ, RZ, R2 ;  /* 0x000000ffff0a3224 */ /* 0x000fe200078e0002 */
[----:B------:R-:W-:-:S05]  /*ea70*/  F2FP.TF32.F32.PACK_B R25, R25 ;  /* 0x00000019ff19723e */ /* 0x000fca00024050ff */
[----:B------:R2:W-:Y:S04]  /*ea80*/  @P3 STG.E desc[UR20][R10.64+0x4], R25 ;  /* 0x000004190a003986 */ /* 0x0005e8000c101914 */
[----:B------:R-:W-:Y:S05]  /*ea90*/  @!P4 BRA `(.L_x_405) ;  /* 0x000000000004c947 */ /* 0x000fea0003800000 */
[----:B------:R3:W5:Y:S02]  /*eaa0*/  LDG.E.LTC128B R15, desc[UR20][R8.64] ;  /* 0x00000014080f7981 */ /* 0x000764000c1e1920 */
.L_x_405:
[----:B------:R-:W-:Y:S05]  /*eab0*/  BSYNC B0 ;  /* 0x0000000000007941 */ /* 0x000fea0003800000 */
.L_x_404:
[----:B--2--5:R-:W-:Y:S01]  /*eac0*/  LOP3.LUT R10, R15, 0xffffe000, RZ, 0xc0, !PT ;  /* 0xffffe0000f0a7812 */ /* 0x024fe200078ec0ff */
[----:B------:R-:W-:Y:S01]  /*ead0*/  BSSY B0, `(.L_x_406) ;  /* 0x000000a000007945 */ /* 0x000fe20003800000 */
[----:B------:R-:W-:-:S03]  /*eae0*/  ISETP.GT.AND P3, PT, R0, 0x1, P1 ;  /* 0x000000010000780c */ /* 0x000fc60000f64270 */
        /* <DEDUP_REMOVED lines=8> */
.L_x_407:
[----:B------:R-:W-:Y:S05]  /*eb70*/  BSYNC B0 ;  /* 0x0000000000007941 */ /* 0x000fea0003800000 */
.L_x_406:
        /* <DEDUP_REMOVED lines=9> */
.L_x_409:
[----:B------:R-:W-:Y:S05]  /*ec10*/  BSYNC B0 ;  /* 0x0000000000007941 */ /* 0x000fea0003800000 */
.L_x_408:
[----:B-----5:R-:W-:Y:S01]  /*ec20*/  LOP3.LUT R12, R15, 0xffffe000, RZ, 0xc0, !PT ;  /* 0xffffe0000f0c7812 */ /* 0x020fe200078ec0ff */
[----:B------:R-:W-:Y:S01]  /*ec30*/  BSSY B0, `(.L_x_410) ;  /* 0x000000a000007945 */ /* 0x000fe20003800000 */
[----:B------:R-:W-:-:S03]  /*ec40*/  ISETP.GT.AND P3, PT, R0, 0x9, P0 ;  /* 0x000000090000780c */ /* 0x000fc60000764270 */
[----:B--2---:R-:W-:Y:S01]  /*ec50*/  FMUL R13, R12, UR22 ;  /* 0x000000160c0d7c20 */ /* 0x004fe20008400000 */
[----:B------:R-:W-:-:S03]  /*ec60*/  @P4 IMAD.MOV.U32 R12, RZ, RZ, R2 ;  /* 0x000000ffff0c4224 */ /* 0x000fc600078e0002 */
[----:B------:R-:W-:Y:S01]  /*ec70*/  FFMA R17, R28, UR11, R13 ;  /* 0x0000000b1c117c23 */ /* 0x000fe2000800000d */
[----:B------:R-:W-:-:S04]  /*ec80*/  @P4 IMAD.MOV.U32 R13, RZ, RZ, R7 ;  /* 0x000000ffff0d4224 */ /* 0x000fc800078e0007 */
[----:B------:R-:W-:-:S05]  /*ec90*/  F2FP.TF32.F32.PACK_B R17, R17 ;  /* 0x00000011ff11723e */ /* 0x000fca00024050ff */
[----:B------:R2:W-:Y:S01]  /*eca0*/  @P4 STG.E desc[UR20][R12.64+0x20], R17 ;  /* 0x000020110c004986 */ /* 0x0005e2000c101914 */
[----:B------:R-:W-:Y:S05]  /*ecb0*/  @!P3 BRA `(.L_x_411) ;  /* 0x000000000004b947 */ /* 0x000fea0003800000 */
[----:B------:R0:W5:Y:S02]  /*ecc0*/  LDG.E.LTC128B R15, desc[UR20][R4.64+0x24] ;  /* 0x00002414040f7981 */ /* 0x000164000c1e1920 */
.L_x_411:
[----:B------:R-:W-:Y:S05]  /*ecd0*/  BSYNC B0 ;  /* 0x0000000000007941 */ /* 0x000fea0003800000 */
.L_x_410:
[----:B--2--5:R-:W-:Y:S01]  /*ece0*/  LOP3.LUT R12, R15, 0xffffe000, RZ, 0xc0, !PT ;  /* 0xffffe0000f0c7812 */ /* 0x024fe200078ec0ff */
[----:B------:R-:W-:Y:S01]  /*ecf0*/  @P3 IMAD.MOV.U32 R13, RZ, RZ, R7 ;  /* 0x000000ffff0d3224 */ /* 0x000fe200078e0007 */
[----:B------:R-:W-:Y:S01]  /*ed00*/  ISETP.GT.AND P4, PT, R0, 0x8, P1 ;  /* 0x000000080000780c */ /* 0x000fe20000f84270 */
[----:B------:R-:W-:Y:S02]  /*ed10*/  BSSY B0, `(.L_x_412) ;  /* 0x0000008000007945 */ /* 0x000fe40003800000 */
[----:B------:R-:W-:-:S04]  /*ed20*/  FMUL R12, R12, UR22 ;  /* 0x000000160c0c7c20 */ /* 0x000fc80008400000 */
[----:B------:R-:W-:Y:S01]  /*ed30*/  FFMA R29, R29, UR11, R12 ;  /* 0x0000000b1d1d7c23 */ /* 0x000fe2000800000c */
[----:B------:R-:W-:-:S04]  /*ed40*/  @P3 IMAD.MOV.U32 R12, RZ, RZ, R2 ;  /* 0x000000ffff0c3224 */ /* 0x000fc800078e0002 */
[----:B------:R-:W-:-:S05]  /*ed50*/  F2FP.TF32.F32.PACK_B R29, R29 ;  /* 0x0000001dff1d723e */ /* 0x000fca00024050ff */
[----:B------:R2:W-:Y:S01]  /*ed60*/  @P3 STG.E desc[UR20][R12.64+0x24], R29 ;  /* 0x0000241d0c003986 */ /* 0x0005e2000c101914 */
[----:B------:R-:W-:Y:S05]  /*ed70*/  @!P4 BRA `(.L_x_413) ;  /* 0x000000000004c947 */ /* 0x000fea0003800000 */
[----:B------:R0:W5:Y:S02]  /*ed80*/  LDG.E.LTC128B R15, desc[UR20][R8.64+0x20] ;  /* 0x00002014080f7981 */ /* 0x000164000c1e1920 */
.L_x_413:
[----:B------:R-:W-:Y:S05]  /*ed90*/  BSYNC B0 ;  /* 0x0000000000007941 */ /* 0x000fea0003800000 */
.L_x_412:
[----:B--2--5:R-:W-:Y:S01]  /*eda0*/  LOP3.LUT R12, R15, 0xffffe000, RZ, 0xc0, !PT ;  /* 0xffffe0000f0c7812 */ /* 0x024fe200078ec0ff */
        /* <DEDUP_REMOVED lines=8> */
.L_x_415:
[----:B------:R-:W-:Y:S05]  /*ee30*/  BSYNC B0 ;  /* 0x0000000000007941 */ /* 0x000fea0003800000 */
.L_x_414:
        /* <DEDUP_REMOVED lines=9> */
.L_x_417:
[----:B------:R-:W-:Y:S05]  /*eed0*/  BSYNC B0 ;  /* 0x0000000000007941 */ /* 0x000fea0003800000 */
.L_x_416:
        /* <DEDUP_REMOVED lines=11> */
.L_x_419:
[----:B------:R-:W-:Y:S05]  /*ef90*/  BSYNC B0 ;  /* 0x0000000000007941 */ /* 0x000fea0003800000 */
.L_x_418:
        /* <DEDUP_REMOVED lines=11> */
.L_x_421:
[----:B------:R-:W-:Y:S05]  /*f050*/  BSYNC B0 ;  /* 0x0000000000007941 */ /* 0x000fea0003800000 */
.L_x_420:
        /* <DEDUP_REMOVED lines=9> */
.L_x_423:
[----:B------:R-:W-:Y:S05]  /*f0f0*/  BSYNC B0 ;  /* 0x0000000000007941 */ /* 0x000fea0003800000 */
.L_x_422:
        /* <DEDUP_REMOVED lines=9> */
.L_x_425:
[----:B------:R-:W-:Y:S05]  /*f190*/  BSYNC B0 ;  /* 0x0000000000007941 */ /* 0x000fea0003800000 */
.L_x_424:
        /* <DEDUP_REMOVED lines=11> */
.L_x_427:
[----:B------:R-:W-:Y:S05]  /*f250*/  BSYNC B0 ;  /* 0x0000000000007941 */ /* 0x000fea0003800000 */
.L_x_426:
        /* <DEDUP_REMOVED lines=11> */
.L_x_429:
[----:B------:R-:W-:Y:S05]  /*f310*/  BSYNC B0 ;  /* 0x0000000000007941 */ /* 0x000fea0003800000 */
.L_x_428:
        /* <DEDUP_REMOVED lines=9> */
.L_x_431:
[----:B------:R-:W-:Y:S05]  /*f3b0*/  BSYNC B0 ;  /* 0x0000000000007941 */ /* 0x000fea0003800000 */
.L_x_430:
        /* <DEDUP_REMOVED lines=9> */
.L_x_433:
[----:B------:R-:W-:Y:S05]  /*f450*/  BSYNC B0 ;  /* 0x0000000000007941 */ /* 0x000fea0003800000 */
.L_x_432:
        /* <DEDUP_REMOVED lines=11> */
.L_x_435:
[----:B------:R-:W-:Y:S05]  /*f510*/  BSYNC B0 ;  /* 0x0000000000007941 */ /* 0x000fea0003800000 */
.L_x_434:
        /* <DEDUP_REMOVED lines=11> */
.L_x_437:
[----:B------:R-:W-:Y:S05]  /*f5d0*/  BSYNC B0 ;  /* 0x0000000000007941 */ /* 0x000fea0003800000 */
.L_x_436:
        /* <DEDUP_REMOVED lines=9> */
.L_x_439:
[----:B------:R-:W-:Y:S05]  /*f670*/  BSYNC B0 ;  /* 0x0000000000007941 */ /* 0x000fea0003800000 */
.L_x_438:
        /* <DEDUP_REMOVED lines=9> */
.L_x_441:
[----:B------:R-:W-:Y:S05]  /*f710*/  BSYNC B0 ;  /* 0x0000000000007941 */ /* 0x000fea0003800000 */
.L_x_440:
        /* <DEDUP_REMOVED lines=11> */
.L_x_443:
[----:B------:R-:W-:Y:S05]  /*f7d0*/  BSYNC B0 ;  /* 0x0000000000007941 */ /* 0x000fea0003800000 */
.L_x_442:
        /* <DEDUP_REMOVED lines=11> */
.L_x_445:
[----:B------:R-:W-:Y:S05]  /*f890*/  BSYNC B0 ;  /* 0x0000000000007941 */ /* 0x000fea0003800000 */
.L_x_444:
        /* <DEDUP_REMOVED lines=9> */
.L_x_447:
[----:B------:R-:W-:Y:S05]  /*f930*/  BSYNC B0 ;  /* 0x0000000000007941 */ /* 0x000fea0003800000 */
.L_x_446:
        /* <DEDUP_REMOVED lines=9> */
.L_x_449:
[----:B------:R-:W-:Y:S05]  /*f9d0*/  BSYNC B0 ;  /* 0x0000000000007941 */ /* 0x000fea0003800000 */
.L_x_448:
        /* <DEDUP_REMOVED lines=11> */
.L_x_451:
[----:B------:R-:W-:Y:S05]  /*fa90*/  BSYNC B0 ;  /* 0x0000000000007941 */ /* 0x000fea0003800000 */
.L_x_450:
        /* <DEDUP_REMOVED lines=11> */
.L_x_453:
[----:B------:R-:W-:Y:S05]  /*fb50*/  BSYNC B0 ;  /* 0x0000000000007941 */ /* 0x000fea0003800000 */
.L_x_452:
[----:B0----5:R-:W-:Y:S01]  /*fb60*/  LOP3.LUT R11, R15, 0xffffe000, RZ, 0xc0, !PT ;  /* 0xffffe0000f0b7812 */ /* 0x021fe200078ec0ff */
[----:B------:R-:W-:Y:S01]  /*fb70*/  BSSY B0, `(.L_x_454) ;  /* 0x0000009000007945 */ /* 0x000fe20003800000 */
[----:B------:R-:W-:-:S03]  /*fb80*/  ISETP.GT.AND P3, PT, R0, 0x31, P1 ;  /* 0x000000310000780c */ /* 0x000fc60000f64270 */
[----:B------:R-:W-:-:S04]  /*fb90*/  FMUL R11, R11, UR22 ;  /* 0x000000160b0b7c20 */ /* 0x000fc80008400000 */
[----:B--2---:R-:W-:Y:S01]  /*fba0*/  FFMA R13, R50, UR11, R11 ;  /* 0x0000000b320d7c23 */ /* 0x004fe2000800000b */
[----:B------:R-:W-:-:S04]  /*fbb0*/  IADD3.X R11, R7, UR5, RZ, P2, !PT ;  /* 0x00000005070b7c10 */ /* 0x000fc800097fe4ff */
[----:B------:R-:W-:-:S05]  /*fbc0*/  F2FP.TF32.F32.PACK_B R13, R13 ;  /* 0x0000000dff0d723e */ /* 0x000fca00024050ff */
[----:B------:R0:W-:Y:S01]  /*fbd0*/  @P4 STG.E desc[UR20][R10.64+0xc0], R13 ;  /* 0x0000c00d0a004986 */ /* 0x0001e2000c101914 */
[----:B------:R-:W-:Y:S05]  /*fbe0*/  @!P3 BRA `(.L_x_455) ;  /* 0x000000000004b947 */ /* 0x000fea0003800000 */
[----:B------:R2:W5:Y:S02]  /*fbf0*/  LDG.E.LTC128B R15, desc[UR20][R8.64+0xc4] ;  /* 0x0000c414080f7981 */ /* 0x000564000c1e1920 */
.L_x_455:
[----:B------:R-:W-:Y:S05]  /*fc00*/  BSYNC B0 ;  /* 0x0000000000007941 */ /* 0x000fea0003800000 */
.L_x_454:
[----:B-----5:R-:W-:Y:S01]  /*fc10*/  LOP3.LUT R12, R15, 0xffffe000, RZ, 0xc0, !PT ;  /* 0xffffe0000f0c7812 */ /* 0x020fe200078ec0ff */
[----:B0-----:R-:W-:Y:S01]  /*fc20*/  @P3 IMAD.MOV.U32 R13, RZ, RZ, R11 ;  /* 0x000000ffff0d3224 */ /* 0x001fe200078e000b */
[----:B------:R-:W-:Y:S01]  /*fc30*/  ISETP.GT.AND P2, PT, R0, 0x38, P0 ;  /* 0x000000380000780c */ /* 0x000fe20000744270 */
[----:B------:R-:W-:Y:S02]  /*fc40*/  BSSY B0, `(.L_x_456) ;  /* 0x0000008000007945 */ /* 0x000fe40003800000 */
[----:B------:R-:W-:-:S04]  /*fc50*/  FMUL R12, R12, UR22 ;  /* 0x000000160c0c7c20 */ /* 0x000fc80008400000 */
[----:B------:R-:W-:Y:S01]  /*fc60*/  FFMA R51, R51, UR11, R12 ;  /* 0x0000000b33337c23 */ /* 0x000fe2000800000c */
[----:B------:R-:W-:-:S04]  /*fc70*/  VIADD R12, R2, UR8 ;  /* 0x00000008020c7c36 */ /* 0x000fc80008000000 */
[----:B------:R-:W-:-:S05]  /*fc80*/  F2FP.TF32.F32.PACK_B R51, R51 ;  /* 0x00000033ff33723e */ /* 0x000fca00024050ff */
[----:B------:R0:W-:Y:S01]  /*fc90*/  @P3 STG.E desc[UR20][R12.64+0xc4], R51 ;  /* 0x0000c4330c003986 */ /* 0x0001e2000c101914 */
[----:B------:R-:W-:Y:S05]  /*fca0*/  @!P2 BRA `(.L_x_457) ;  /* 0x000000000004a947 */ /* 0x000fea0003800000 */
[----:B------:R0:W5:Y:S02]  /*fcb0*/  LDG.E.LTC128B R15, desc[UR20][R4.64+0xe0] ;  /* 0x0000e014040f7981 */ /* 0x000164000c1e1920 */
.L_x_457:
[----:B------:R-:W-:Y:S05]  /*fcc0*/  BSYNC B0 ;  /* 0x0000000000007941 */ /* 0x000fea0003800000 */
.L_x_456:
[----:B0----5:R-:W-:Y:S01]  /*fcd0*/  LOP3.LUT R12, R15, 0xffffe000, RZ, 0xc0, !PT ;  /* 0xffffe0000f0c7812 */ /* 0x021fe200078ec0ff */
[----:B------:R-:W-:Y:S01]  /*fce0*/  BSSY B0, `(.L_x_458) ;  /* 0x000000a000007945 */ /* 0x000fe20003800000 */
[----:B------:R-:W-:-:S03]  /*fcf0*/  ISETP.GT.AND P3, PT, R0, 0x39, P0 ;  /* 0x000000390000780c */ /* 0x000fc60000764270 */
[----:B------:R-:W-:Y:S01]  /*fd00*/  FMUL R13, R12, UR22 ;  /* 0x000000160c0d7c20 */ /* 0x000fe20008400000 */
[----:B------:R-:W-:-:S03]  /*fd10*/  @P2 IMAD.MOV.U32 R12, RZ, RZ, R2 ;  /* 0x000000ffff0c2224 */ /* 0x000fc600078e0002 */
[----:B------:R-:W-:Y:S01]  /*fd20*/  FFMA R17, R52, UR11, R13 ;  /* 0x0000000b34117c23 */ /* 0x000fe2000800000d */
[----:B------:R-:W-:-:S04]  /*fd30*/  @P2 IMAD.MOV.U32 R13, RZ, RZ, R7 ;  /* 0x000000ffff0d2224 */ /* 0x000fc800078e0007 */
[----:B------:R-:W-:-:S05]  /*fd40*/  F2FP.TF32.F32.PACK_B R17, R17 ;  /* 0x00000011ff11723e */ /* 0x000fca00024050ff */
[----:B------:R0:W-:Y:S01]  /*fd50*/  @P2 STG.E desc[UR20][R12.64+0xe0], R17 ;  /* 0x0000e0110c002986 */ /* 0x0001e2000c101914 */
[----:B------:R-:W-:Y:S05]  /*fd60*/  @!P3 BRA `(.L_x_459) ;  /* 0x000000000004b947 */ /* 0x000fea0003800000 */
[----:B------:R0:W5:Y:S02]  /*fd70*/  LDG.E.LTC128B R15, desc[UR20][R4.64+0xe4] ;  /* 0x0000e414040f7981 */ /* 0x000164000c1e1920 */
.L_x_459:
[----:B------:R-:W-:Y:S05]  /*fd80*/  BSYNC B0 ;  /* 0x0000000000007941 */ /* 0x000fea0003800000 */
.L_x_458:
[----:B0----5:R-:W-:Y:S01]  /*fd90*/  LOP3.LUT R12, R15, 0xffffe000, RZ, 0xc0, !PT ;  /* 0xffffe0000f0c7812 */ /* 0x021fe200078ec0ff */
        /* <DEDUP_REMOVED lines=10> */
.L_x_461:
[----:B------:R-:W-:Y:S05]  /*fe40*/  BSYNC B0 ;  /* 0x0000000000007941 */ /* 0x000fea0003800000 */
.L_x_460:
[----:B0----5:R-:W-:Y:S01]  /*fe50*/  LOP3.LUT R12, R15, 0xffffe000, RZ, 0xc0, !PT ;  /* 0xffffe0000f0c7812 */ /* 0x021fe200078ec0ff */
[----:B------:R-:W-:Y:S01]  /*fe60*/  BSSY B0, `(.L_x_462) ;  /* 0x000000a000007945 */ /* 0x000fe20003800000 */
[----:B------:R-:W-:-:S03]  /*fe70*/  ISETP.GT.AND P3, PT, R0, 0x39, P1 ;  /* 0x000000390000780c */ /* 0x000fc60000f64270 */
[----:B------:R-:W-:Y:S01]  /*fe80*/  FMUL R13, R12, UR22 ;  /* 0x000000160c0d7c20 */ /* 0x000fe20008400000 */
[----:B------:R-:W-:-:S03]  /*fe90*/  VIADD R12, R2, UR8 ;  /* 0x00000008020c7c36 */ /* 0x000fc60008000000 */
[----:B------:R-:W-:Y:S01]  /*fea0*/  FFMA R17, R54, UR11, R13 ;  /* 0x0000000b36117c23 */ /* 0x000fe2000800000d */
[----:B------:R-:W-:-:S04]  /*feb0*/  @P2 IMAD.MOV.U32 R13, RZ, RZ, R11 ;  /* 0x000000ffff0d2224 */ /* 0x000fc800078e000b */
[----:B------:R-:W-:-:S05]  /*fec0*/  F2FP.TF32.F32.PACK_B R17, R17 ;  /* 0x00000011ff11723e */ /* 0x000fca00024050ff */
[----:B------:R0:W-:Y:S01]  /*fed0*/  @P2 STG.E desc[UR20][R12.64+0xe0], R17 ;  /* 0x0000e0110c002986 */ /* 0x0001e2000c101914 */
[----:B------:R-:W-:Y:S05]  /*fee0*/  @!P3 BRA `(.L_x_463) ;  /* 0x000000000004b947 */ /* 0x000fea0003800000 */
[----:B------:R0:W5:Y:S02]  /*fef0*/  LDG.E.LTC128B R15, desc[UR20][R8.64+0xe4] ;  /* 0x0000e414080f7981 */ /* 0x000164000c1e1920 */
.L_x_463:
[----:B------:R-:W-:Y:S05]  /*ff00*/  BSYNC B0 ;  /* 0x0000000000007941 */ /* 0x000fea0003800000 */
.L_x_462:
[----:B0----5:R-:W-:Y:S01]  /*ff10*/  LOP3.LUT R12, R15, 0xffffe000, RZ, 0xc0, !PT ;  /* 0xffffe0000f0c7812 */ /* 0x021fe200078ec0ff */
[----:B------:R-:W-:Y:S01]  /*ff20*/  @P3 IMAD.MOV.U32 R13, RZ, RZ, R11 ;  /* 0x000000ffff0d3224 */ /* 0x000fe200078e000b */
        /* <DEDUP_REMOVED lines=9> */
.L_x_465:
[----:B------:R-:W-:Y:S05]  /*ffc0*/  BSYNC B0 ;  /* 0x0000000000007941 */ /* 0x000fea0003800000 */
.L_x_464:
        /* <DEDUP_REMOVED lines=11> */
.L_x_467:
[----:B------:R-:W-:Y:S05]  /*10080*/  BSYNC B0 ;  /* 0x0000000000007941 */ /* 0x000fea0003800000 */
.L_x_466:
        /* <DEDUP_REMOVED lines=11> */
.L_x_469:
[----:B------:R-:W-:Y:S05]  /*10140*/  BSYNC B0 ;  /* 0x0000000000007941 */ /* 0x000fea0003800000 */
.L_x_468:
        /* <DEDUP_REMOVED lines=11> */
.L_x_471:
[----:B------:R-:W-:Y:S05]  /*10200*/  BSYNC B0 ;  /* 0x0000000000007941 */ /* 0x000fea0003800000 */
.L_x_470:
        /* <DEDUP_REMOVED lines=11> */
.L_x_473:
[----:B------:R-:W-:Y:S05]  /*102c0*/  BSYNC B0 ;  /* 0x0000000000007941 */ /* 0x000fea0003800000 */
.L_x_472:
        /* <DEDUP_REMOVED lines=11> */
.L_x_475:
[----:B------:R-:W-:Y:S05]  /*10380*/  BSYNC B0 ;  /* 0x0000000000007941 */ /* 0x000fea0003800000 */
.L_x_474:
        /* <DEDUP_REMOVED lines=11> */
.L_x_477:
[----:B------:R-:W-:Y:S05]  /*10440*/  BSYNC B0 ;  /* 0x0000000000007941 */ /* 0x000fea0003800000 */
.L_x_476:
        /* <DEDUP_REMOVED lines=11> */
.L_x_479:
[----:B------:R-:W-:Y:S05]  /*10500*/  BSYNC B0 ;  /* 0x0000000000007941 */ /* 0x000fea0003800000 */
.L_x_478:
        /* <DEDUP_REMOVED lines=11> */
.L_x_481:
[----:B------:R-:W-:Y:S05]  /*105c0*/  BSYNC B0 ;  /* 0x0000000000007941 */ /* 0x000fea0003800000 */
.L_x_480:
        /* <DEDUP_REMOVED lines=11> */
.L_x_483:
[----:B------:R-:W-:Y:S05]  /*10680*/  BSYNC B0 ;  /* 0x0000000000007941 */ /* 0x000fea0003800000 */
.L_x_482:
        /* <DEDUP_REMOVED lines=11> */
.L_x_485:
[----:B------:R-:W-:Y:S05]  /*10740*/  BSYNC B0 ;  /* 0x0000000000007941 */ /* 0x000fea0003800000 */
.L_x_484:
        /* <DEDUP_REMOVED lines=11> */
.L_x_487:
[----:B------:R-:W-:Y:S05]  /*10800*/  BSYNC B0 ;  /* 0x0000000000007941 */ /* 0x000fea0003800000 */
.L_x_486:
        /* <DEDUP_REMOVED lines=11> */
.L_x_489:
[----:B------:R-:W-:Y:S05]  /*108c0*/  BSYNC B0 ;  /* 0x0000000000007941 */ /* 0x000fea0003800000 */
.L_x_488:
        /* <DEDUP_REMOVED lines=11> */
.L_x_491:
[----:B------:R-:W-:Y:S05]  /*10980*/  BSYNC B0 ;  /* 0x0000000000007941 */ /* 0x000fea0003800000 */
.L_x_490:
        /* <DEDUP_REMOVED lines=11> */
.L_x_493:
[----:B------:R-:W-:Y:S05]  /*10a40*/  BSYNC B0 ;  /* 0x0000000000007941 */ /* 0x000fea0003800000 */
.L_x_492:
        /* <DEDUP_REMOVED lines=11> */
.L_x_495:
[----:B------:R-:W-:Y:S05]  /*10b00*/  BSYNC B0 ;  /* 0x0000000000007941 */ /* 0x000fea0003800000 */
.L_x_494:
        /* <DEDUP_REMOVED lines=11> */
.L_x_497:
[----:B------:R-:W-:Y:S05]  /*10bc0*/  BSYNC B0 ;  /* 0x0000000000007941 */ /* 0x000fea0003800000 */
.L_x_496:
        /* <DEDUP_REMOVED lines=11> */
.L_x_499:
[----:B------:R-:W-:Y:S05]  /*10c80*/  BSYNC B0 ;  /* 0x0000000000007941 */ /* 0x000fea0003800000 */
.L_x_498:
        /* <DEDUP_REMOVED lines=11> */
.L_x_501:
[----:B------:R-:W-:Y:S05]  /*10d40*/  BSYNC B0 ;  /* 0x0000000000007941 */ /* 0x000fea0003800000 */
.L_x_500:
        /* <DEDUP_REMOVED lines=11> */
.L_x_503:
[----:B------:R-:W-:Y:S05]  /*10e00*/  BSYNC B0 ;  /* 0x0000000000007941 */ /* 0x000fea0003800000 */
.L_x_502:
        /* <DEDUP_REMOVED lines=11> */
.L_x_505:
[----:B------:R-:W-:Y:S05]  /*10ec0*/  BSYNC B0 ;  /* 0x0000000000007941 */ /* 0x000fea0003800000 */
.L_x_504:
        /* <DEDUP_REMOVED lines=11> */
.L_x_507:
[----:B------:R-:W-:Y:S05]  /*10f80*/  BSYNC B0 ;  /* 0x0000000000007941 */ /* 0x000fea0003800000 */
.L_x_506:
        /* <DEDUP_REMOVED lines=11> */
.L_x_509:
[----:B------:R-:W-:Y:S05]  /*11040*/  BSYNC B0 ;  /* 0x0000000000007941 */ /* 0x000fea0003800000 */
.L_x_508:
        /* <DEDUP_REMOVED lines=11> */
.L_x_511:
[----:B------:R-:W-:Y:S05]  /*11100*/  BSYNC B0 ;  /* 0x0000000000007941 */ /* 0x000fea0003800000 */
.L_x_510:
        /* <DEDUP_REMOVED lines=11> */
.L_x_513:
[----:B------:R-:W-:Y:S05]  /*111c0*/  BSYNC B0 ;  /* 0x0000000000007941 */ /* 0x000fea0003800000 */
.L_x_512:
        /* <DEDUP_REMOVED lines=11> */
.L_x_515:
[----:B------:R-:W-:Y:S05]  /*11280*/  BSYNC B0 ;  /* 0x0000000000007941 */ /* 0x000fea0003800000 */
.L_x_514:
        /* <DEDUP_REMOVED lines=11> */
.L_x_517:
[----:B------:R-:W-:Y:S05]  /*11340*/  BSYNC B0 ;  /* 0x0000000000007941 */ /* 0x000fea0003800000 */
.L_x_516:
        /* <DEDUP_REMOVED lines=11> */
.L_x_519:
[----:B------:R-:W-:Y:S05]  /*11400*/  BSYNC B0 ;  /* 0x0000000000007941 */ /* 0x000fea0003800000 */
.L_x_518:
        /* <DEDUP_REMOVED lines=11> */
.L_x_521:
[----:B------:R-:W-:Y:S05]  /*114c0*/  BSYNC B0 ;  /* 0x0000000000007941 */ /* 0x000fea0003800000 */
.L_x_520:
        /* <DEDUP_REMOVED lines=11> */
.L_x_523:
[----:B------:R-:W-:Y:S05]  /*11580*/  BSYNC B0 ;  /* 0x0000000000007941 */ /* 0x000fea0003800000 */
.L_x_522:
[----:B01---5:R-:W-:Y:S01]  /*11590*/  LOP3.LUT R4, R15, 0xffffe000, RZ, 0xc0, !PT ;  /* 0xffffe0000f047812 */ /* 0x023fe200078ec0ff */
[----:B------:R-:W-:Y:S01]  /*115a0*/  @P0 IMAD.MOV.U32 R6, RZ, RZ, R2 ;  /* 0x000000ffff060224 */ /* 0x000fe200078e0002 */
[----:B------:R-:W-:Y:S01]  /*115b0*/  ISETP.GT.AND P2, PT, R0, 0x78, P1 ;  /* 0x000000780000780c */ /* 0x000fe20000f44270 */
[----:B------:R-:W-:Y:S02]  /*115c0*/  BSSY B0, `(.L_x_524) ;  /* 0x0000007000007945 */ /* 0x000fe40003800000 */
[----:B------:R-:W-:-:S04]  /*115d0*/  FMUL R4, R4, UR22 ;  /* 0x0000001604047c20 */ /* 0x000fc80008400000 */
[----:B------:R-:W-:-:S05]  /*115e0*/  FFMA R85, R85, UR11, R4 ;  /* 0x0000000b55557c23 */ /* 0x000fca0008000004 */
[----:B------:R-:W-:-:S05]  /*115f0*/  F2FP.TF32.F32.PACK_B R85, R85 ;  /* 0x00000055ff55723e */ /* 0x000fca00024050ff */
[----:B------:R0:W-:Y:S01]  /*11600*/  @P0 STG.E desc[UR20][R6.64+0x1e4], R85 ;  /* 0x0001e45506000986 */ /* 0x0001e2000c101914 */
[----:B------:R-:W-:Y:S05]  /*11610*/  @!P2 BRA `(.L_x_525) ;  /* 0x000000000004a947 */ /* 0x000fea0003800000 */
[----:B------:R1:W5:Y:S02]  /*11620*/  LDG.E.LTC128B R15, desc[UR20][R8.64+0x1e0] ;  /* 0x0001e014080f7981 */ /* 0x000364000c1e1920 */
.L_x_525:
[----:B------:R-:W-:Y:S05]  /*11630*/  BSYNC B0 ;  /* 0x0000000000007941 */ /* 0x000fea0003800000 */
.L_x_524:
[----:B-----5:R-:W-:Y:S01]  /*11640*/  LOP3.LUT R4, R15, 0xffffe000, RZ, 0xc0, !PT ;  /* 0xffffe0000f047812 */ /* 0x020fe200078ec0ff */
[----:B------:R-:W-:Y:S01]  /*11650*/  BSSY B0, `(.L_x_526) ;  /* 0x000000a000007945 */ /* 0x000fe20003800000 */
[----:B------:R-:W-:-:S03]  /*11660*/  ISETP.GT.AND P1, PT, R0, 0x79, P1 ;  /* 0x000000790000780c */ /* 0x000fc60000f24270 */
[----:B------:R-:W-:Y:S01]  /*11670*/  FMUL R5, R4, UR22 ;  /* 0x0000001604057c20 */ /* 0x000fe20008400000 */
[----:B------:R-:W-:-:S03]  /*11680*/  VIADD R4, R2, UR8 ;  /* 0x0000000802047c36 */ /* 0x000fc60008000000 */
[----:B0-----:R-:W-:Y:S01]  /*11690*/  FFMA R7, R86, UR11, R5 ;  /* 0x0000000b56077c23 */ /* 0x001fe20008000005 */
[----:B------:R-:W-:-:S04]  /*116a0*/  @P2 IMAD.MOV.U32 R5, RZ, RZ, R11 ;  /* 0x000000ffff052224 */ /* 0x000fc800078e000b */
[----:B------:R-:W-:-:S05]  /*116b0*/  F2FP.TF32.F32.PACK_B R7, R7 ;  /* 0x00000007ff07723e */ /* 0x000fca00024050ff */
[----:B------:R0:W-:Y:S01]  /*116c0*/  @P2 STG.E desc[UR20][R4.64+0x1e0], R7 ;  /* 0x0001e00704002986 */ /* 0x0001e2000c101914 */
[----:B------:R-:W-:Y:S05]  /*116d0*/  @!P1 BRA `(.L_x_527) ;  /* 0x0000000000049947 */ /* 0x000fea0003800000 */
[----:B------:R0:W5:Y:S02]  /*116e0*/  LDG.E.LTC128B R15, desc[UR20][R8.64+0x1e4] ;  /* 0x0001e414080f7981 */ /* 0x000164000c1e1920 */
.L_x_527:
[----:B------:R-:W-:Y:S05]  /*116f0*/  BSYNC B0 ;  /* 0x0000000000007941 */ /* 0x000fea0003800000 */
.L_x_526:
[----:B-----5:R-:W-:Y:S01]  /*11700*/  LOP3.LUT R15, R15, 0xffffe000, RZ, 0xc0, !PT ;  /* 0xffffe0000f0f7812 */ /* 0x020fe200078ec0ff */
[----:B------:R-:W-:-:S04]  /*11710*/  VIADD R2, R2, UR8 ;  /* 0x0000000802027c36 */ /* 0x000fc80008000000 */
[----:B------:R-:W-:-:S04]  /*11720*/  FMUL R0, R15, UR22 ;  /* 0x000000160f007c20 */ /* 0x000fc80008400000 */
[----:B------:R-:W-:Y:S01]  /*11730*/  FFMA R0, R87, UR11, R0 ;  /* 0x0000000b57007c23 */ /* 0x000fe20008000000 */
[----:B------:R-:W-:Y:S06]  /*11740*/  @!P1 EXIT ;  /* 0x000000000000994d */ /* 0x000fec0003800000 */
[----:B0-----:R-:W-:Y:S01]  /*11750*/  F2FP.TF32.F32.PACK_B R5, R0 ;  /* 0x00000000ff05723e */ /* 0x001fe200024050ff */
[----:B------:R-:W-:-:S05]  /*11760*/  IMAD.MOV.U32 R3, RZ, RZ, R11 ;  /* 0x000000ffff037224 */ /* 0x000fca00078e000b */
[----:B------:R-:W-:Y:S01]  /*11770*/  STG.E desc[UR20][R2.64+0x1e4], R5 ;  /* 0x0001e40502007986 */ /* 0x000fe2000c101914 */
[----:B------:R-:W-:Y:S05]  /*11780*/  EXIT ;  /* 0x000000000000794d */ /* 0x000fea0003800000 */
.L_x_25:
[----:B------:R-:W2:Y:S01]  /*11790*/  LDL.LU R6, [R1+0x8] ;  /* 0x0000080001067983 */ /* 0x000ea20000300800 */
[----:B------:R-:W-:-:S03]  /*117a0*/  ULDC.64 UR6, c[0x0][0x5c8] ;  /* 0x0001720000067ab9 */ /* 0x000fc60000000a00 */
[----:B------:R-:W3:Y:S04]  /*117b0*/  LDL.LU R7, [R1+0x14] ;  /* 0x0000140001077983 */ /* 0x000ee80000300800 */
[----:B------:R-:W4:Y:S04]  /*117c0*/  LDL.LU R9, [R1+0x30] ;  /* 0x0000300001097983 */ /* 0x000f280000300800 */
[----:B------:R-:W5:Y:S04]  /*117d0*/  LDL.LU R252, [R1+0x34] ;  /* 0x0000340001fc7983 */ /* 0x000f680000300800 */
        /* <DEDUP_REMOVED lines=41> */
[----:B------:R-:W5:Y:S01]  /*11a70*/  LDL.LU R218, [R1+0xdc] ;  /* 0x0000dc0001da7983 */ /* 0x000f620000300800 */
[----:B------:R-:W-:-:S03]  /*11a80*/  LEA R2, P2, R4, UR6, 0x2 ;  /* 0x0000000604027c11 */ /* 0x000fc6000f8410ff */
[----:B------:R-:W5:Y:S04]  /*11a90*/  LDL.LU R216, [R1+0xe0] ;  /* 0x0000e00001d87983 */ /* 0x000f680000300800 */
[----:B------:R-:W5:Y:S04]  /*11aa0*/  LDL.LU R22, [R1+0xe4] ;  /* 0x0000e40001167983 */ /* 0x000f680000300800 */
[----:B------:R-:W5:Y:S04]  /*11ab0*/  LDL.LU R20, [R1+0xe8] ;  /* 0x0000e80001147983 */ /* 0x000f680000300800 */
[----:B------:R-:W5:Y:S01]  /*11ac0*/  LDL.LU R18, [R1+0xec] ;  /* 0x0000ec0001127983 */ /* 0x000f620000300800 */
[----:B------:R-:W-:-:S03]  /*11ad0*/  LEA.HI.X R3, R4, UR7, R3, 0x2, P2 ;  /* 0x0000000704037c11 */ /* 0x000fc600090f1403 */
[----:B------:R-:W5:Y:S04]  /*11ae0*/  LDL.LU R16, [R1+0xf0] ;  /* 0x0000f00001107983 */ /* 0x000f680000300800 */
[----:B------:R-:W5:Y:S04]  /*11af0*/  LDL.LU R12, [R1+0xf4] ;  /* 0x0000f400010c7983 */ /* 0x000f680000300800 */
[----:B------:R-:W5:Y:S04]  /*11b00*/  LDL.LU R10, [R1+0xf8] ;  /* 0x0000f800010a7983 */ /* 0x000f680000300800 */
[----:B------:R-:W5:Y:S04]  /*11b10*/  LDL.LU R8, [R1+0xfc] ;  /* 0x0000fc0001087983 */ /* 0x000f680000300800 */
[----:B------:R-:W3:Y:S04]  /*11b20*/  LDL.LU R4, [R1+0x4] ;  /* 0x0000040001047983 */ /* 0x000ee80000300800 */
[----:B------:R-:W4:Y:S01]  /*11b30*/  LDL.LU R5, [R1] ;  /* 0x0000000001057983 */ /* 0x000f220000300800 */
[----:B------:R-:W-:Y:S01]  /*11b40*/  ISETP.GT.AND P2, PT, R0, 0x1, P1 ;  /* 0x000000010000780c */ /* 0x000fe20000f44270 */
[----:B------:R-:W-:-:S02]  /*11b50*/  USHF.L.U32 UR9, UR4, 0x2, URZ ;  /* 0x0000000204097899 */ /* 0x000fc4000800063f */
[----:B------:R-:W-:Y:S01]  /*11b60*/  USHF.L.U64.HI UR8, UR4, 0x2, UR5 ;  /* 0x0000000204087899 */ /* 0x000fe20008010205 */
[----:B--2---:R-:W-:-:S05]  /*11b70*/  FMUL R6, R6, UR11 ;  /* 0x0000000b06067c20 */ /* 0x004fca0008400000 */
[----:B------:R-:W-:Y:S01]  /*11b80*/  F2FP.TF32.F32.PACK_B R6, R6 ;  /* 0x00000006ff06723e */ /* 0x000fe200024050ff */
[----:B---3--:R-:W-:-:S05]  /*11b90*/  FMUL R4, R4, UR11 ;  /* 0x0000000b04047c20 */ /* 0x008fca0008400000 */
[----:B------:R-:W-:-:S05]  /*11ba0*/  F2FP.TF32.F32.PACK_B R4, R4 ;  /* 0x00000004ff04723e */ /* 0x000fca00024050ff */
[----:B------:R4:W-:Y:S02]  /*11bb0*/  @P2 STG.E desc[UR20][R2.64+0x4], R4 ;  /* 0x0000040402002986 */ /* 0x0009e4000c101914 */
[----:B----4-:R-:W-:-:S05]  /*11bc0*/  FMUL R4, R5, UR11 ;  /* 0x0000000b05047c20 */ /* 0x010fca0008400000 */
[----:B------:R-:W-:-:S05]  /*11bd0*/  F2FP.TF32.F32.PACK_B R4, R4 ;  /* 0x00000004ff04723e */ /* 0x000fca00024050ff */
[----:B------:R1:W-:Y:S01]  /*11be0*/  @P0 STG.E desc[UR20][R2.64], R4 ;  /* 0x0000000402000986 */ /* 0x0003e2000c101914 */
[----:B------:R-:W-:-:S04]  /*11bf0*/  ISETP.GT.AND P0, PT, R14, 0x8, PT ;  /* 0x000000080e00780c */ /* 0x000fc80003f04270 */
[----:B------:R-:W-:Y:S02]  /*11c00*/  ISETP.GT.AND P2, PT, R0, RZ, P0 ;  /* 0x000000ff0000720c */ /* 0x000fe40000744270 */
[----:B-1----:R-:W-:-:S04]  /*11c10*/  IADD3 R4, P3, R2, UR9, RZ ;  /* 0x0000000902047c10 */ /* 0x002fc8000ff7e0ff */
[----:B------:R-:W-:-:S07]  /*11c20*/  IADD3.X R5, R3, UR8, RZ, P3, !PT ;  /* 0x0000000803057c10 */ /* 0x000fce0009ffe4ff */
[----:B------:R1:W-:Y:S04]  /*11c30*/  @P2 STG.E desc[UR20][R4.64], R6 ;  /* 0x0000000604002986 */ /* 0x0003e8000c101914 */
[----:B-1----:R-:W2:Y:S01]  /*11c40*/  LDL.LU R6, [R1+0xc] ;  /* 0x00000c0001067983 */ /* 0x002ea20000300800 */
[----:B------:R-:W-:Y:S01]  /*11c50*/  ISETP.GT.AND P2, PT, R0, 0x1, P0 ;  /* 0x000000010000780c */ /* 0x000fe20000744270 */
[----:B--2---:R-:W-:-:S05]  /*11c60*/  FMUL R6, R6, UR11 ;  /* 0x0000000b06067c20 */ /* 0x004fca0008400000 */
[----:B------:R-:W-:-:S07]  /*11c70*/  F2FP.TF32.F32.PACK_B R6, R6 ;  /* 0x00000006ff06723e */ /* 0x000fce00024050ff */
[----:B------:R1:W-:Y:S04]  /*11c80*/  @P2 STG.E desc[UR20][R4.64+0x4], R6 ;  /* 0x0000040604002986 */ /* 0x0003e8000c101914 */
[----:B-1----:R-:W2:Y:S01]  /*11c90*/  LDL.LU R6, [R1+0x10] ;  /* 0x0000100001067983 */ /* 0x002ea20000300800 */
[----:B------:R-:W-:Y:S01]  /*11ca0*/  ISETP.GT.AND P2, PT, R0, 0x8, P1 ;  /* 0x000000080000780c */ /* 0x000fe20000f44270 */
[----:B--2---:R-:W-:-:S05]  /*11cb0*/  FMUL R6, R6, UR11 ;  /* 0x0000000b06067c20 */ /* 0x004fca0008400000 */
[----:B------:R-:W-:-:S07]  /*11cc0*/  F2FP.TF32.F32.PACK_B R6, R6 ;  /* 0x00000006ff06723e */ /* 0x000fce00024050ff */
[----:B------:R1:W-:Y:S04]  /*11cd0*/  @P2 STG.E desc[UR20][R2.64+0x20], R6 ;  /* 0x0000200602002986 */ /* 0x0003e8000c101914 */
[----:B-1----:R-:W2:Y:S01]  /*11ce0*/  LDL.LU R6, [R1+0x18] ;  /* 0x0000180001067983 */ /* 0x002ea20000300800 */
[C---:B------:R-:W-:Y:S01]  /*11cf0*/  ISETP.GT.AND P2, PT, R0.reuse, 0x9, P1 ;  /* 0x000000090000780c */ /* 0x040fe20000f44270 */
[----:B------:R-:W-:Y:S01]  /*11d00*/  FMUL R7, R7, UR11 ;  /* 0x0000000b07077c20 */ /* 0x000fe20008400000 */
[----:B------:R-:W-:-:S04]  /*11d10*/  ISETP.GT.AND P3, PT, R0, 0x8, P0 ;  /* 0x000000080000780c */ /* 0x000fc80000764270 */
[----:B------:R-:W-:-:S07]  /*11d20*/  F2FP.TF32.F32.PACK_B R7, R7 ;  /* 0x00000007ff07723e */ /* 0x000fce00024050ff */
[----:B------:R1:W-:Y:S04]  /*11d30*/  @P2 STG.E desc[UR20][R2.64+0x24], R7 ;  /* 0x0000240702002986 */ /* 0x0003e8000c101914 */
[----:B-1----:R-:W3:Y:S01]  /*11d40*/  LDL.LU R7, [R1+0x24] ;  /* 0x0000240001077983 */ /* 0x002ee20000300800 */
[----:B--2---:R-:W-:-:S05]  /*11d50*/  FMUL R6, R6, UR11 ;  /* 0x0000000b06067c20 */ /* 0x004fca0008400000 */
[----:B------:R-:W-:-:S05]  /*11d60*/  F2FP.TF32.F32.PACK_B R6, R6 ;  /* 0x00000006ff06723e */ /* 0x000fca00024050ff */
        /* <DEDUP_REMOVED lines=8> */
[----:B---3--:R-:W-:-:S05]  /*11df0*/  FMUL R7, R7, UR11 ;  /* 0x0000000b07077c20 */ /* 0x008fca0008400000 */
[----:B------:R-:W-:Y:S01]  /*11e00*/  F2FP.TF32.F32.PACK_B R7, R7 ;  /* 0x00000007ff07723e */ /* 0x000fe200024050ff */
[----:B--2---:R-:W-:-:S05]  /*11e10*/  FMUL R6, R6, UR11 ;  /* 0x0000000b06067c20 */ /* 0x004fca0008400000 */
[----:B------:R-:W-:-:S05]  /*11e20*/  F2FP.TF32.F32.PACK_B R6, R6 ;  /* 0x00000006ff06723e */ /* 0x000fca00024050ff */
[----:B------:R1:W-:Y:S01]  /*11e30*/  @P2 STG.E desc[UR20][R2.64+0x40], R6 ;  /* 0x0000400602002986 */ /* 0x0003e2000c101914 */
[----:B------:R-:W-:-:S03]  /*11e40*/  ISETP.GT.AND P2, PT, R0, 0x11, P1 ;  /* 0x000000110000780c */ /* 0x000fc60000f44270 */
[----:B-1----:R-:W2:Y:S10]  /*11e50*/  LDL.LU R6, [R1+0x28] ;  /* 0x0000280001067983 */ /* 0x002eb40000300800 */
[----:B------:R1:W-:Y:S04]  /*11e60*/  @P2 STG.E desc[UR20][R2.64+0x44], R7 ;  /* 0x0000440702002986 */ /* 0x0003e8000c101914 */
[----:B-1----:R-:W3:Y:S01]  /*11e70*/  LDL.LU R7, [R1+0x2c] ;  /* 0x00002c0001077983 */ /* 0x002ee20000300800 */
[----:B------:R-:W-:-:S02]  /*11e80*/  ISETP.GT.AND P3, PT, R0, 0x10, P0 ;  /* 0x000000100000780c */ /* 0x000fc40000764270 */
[----:B------:R-:W-:Y:S01]  /*11e90*/  ISETP.GT.AND P2, PT, R0, 0x11, P0 ;  /* 0x000000110000780c */ /* 0x000fe20000744270 */
[----:B------:R-:W-:-:S05]  /*11ea0*/  FMUL R9, R9, UR11 ;  /* 0x0000000b09097c20 */ /* 0x000fca0008400000 */
[----:B------:R-:W-:Y:S01]  /*11eb0*/  F2FP.TF32.F32.PACK_B R9, R9 ;  /* 0x00000009ff09723e */ /* 0x000fe200024050ff */
[----:B-----5:R-:W-:-:S05]  /*11ec0*/  FMUL R11, R11, UR11 ;  /* 0x0000000b0b0b7c20 */ /* 0x020fca0008400000 */
[----:B------:R-:W-:Y:S01]  /*11ed0*/  F2FP.TF32.F32.PACK_B R11, R11 ;  /* 0x0000000bff0b723e */ /* 0x000fe200024050ff */
[----:B------:R-:W-:-:S05]  /*11ee0*/  FMUL R13, R13, UR11 ;  /* 0x0000000b0d0d7c20 */ /* 0x000fca0008400000 */
[----:B------:R-:W-:Y:S02]  /*11ef0*/  F2FP.TF32.F32.PACK_B R13, R13 ;  /* 0x0000000dff0d723e */ /* 0x000fe400024050ff */
[C---:B------:R-:W-:Y:S02]  /*11f00*/  ISETP.GT.AND P4, PT, R0.reuse, 0x29, P1 ;  /* 0x000000290000780c */ /* 0x040fe40000f84270 */
[----:B------:R-:W-:Y:S01]  /*11f10*/  ISETP.GT.AND P5, PT, R0, 0x31, P1 ;  /* 0x000000310000780c */ /* 0x000fe20000fa4270 */
[----:B------:R-:W-:Y:S01]  /*11f20*/  FMUL R17, R17, UR11 ;  /* 0x0000000b11117c20 */ /* 0x000fe20008400000 */
[----:B------:R-:W-:-:S04]  /*11f30*/  FMUL R15, R15, UR11 ;  /* 0x0000000b0f0f7c20 */ /* 0x000fc80008400000 */
[----:B------:R-:W-:Y:S02]  /*11f40*/  F2FP.TF32.F32.PACK_B R17, R17 ;  /* 0x00000011ff11723e */ /* 0x000fe400024050ff */
[----:B------:R-:W-:Y:S01]  /*11f50*/  F2FP.TF32.F32.PACK_B R15, R15 ;  /* 0x0000000fff0f723e */ /* 0x000fe200024050ff */
[----:B------:R-:W-:-:S05]  /*11f60*/  FMUL R19, R19, UR11 ;  /* 0x0000000b13137c20 */ /* 0x000fca0008400000 */
[----:B------:R-:W-:Y:S02]  /*11f70*/  F2FP.TF32.F32.PACK_B R19, R19 ;  /* 0x00000013ff13723e */ /* 0x000fe400024050ff */
[----:B------:R-:W-:Y:S01]  /*11f80*/  ISETP.GT.AND P6, PT, R0, 0x48, P0 ;  /* 0x000000480000780c */ /* 0x000fe200007c4270 */
[----:B------:R-:W-:Y:S01]  /*11f90*/  FMUL R21, R21, UR11 ;  /* 0x0000000b15157c20 */ /* 0x000fe20008400000 */
[----:B------:R-:W-:-:S04]  /*11fa0*/  FMUL R23, R23, UR11 ;  /* 0x0000000b17177c20 */ /* 0x000fc80008400000 */
[----:B------:R-:W-:Y:S02]  /*11fb0*/  F2FP.TF32.F32.PACK_B R21, R21 ;  /* 0x00000015ff15723e */ /* 0x000fe400024050ff */
[----:B------:R-:W-:Y:S01]  /*11fc0*/  F2FP.TF32.F32.PACK_B R23, R23 ;  /* 0x00000017ff17723e */ /* 0x000fe200024050ff */
[----:B------:R-:W-:Y:S01]  /*11fd0*/  FMUL R217, R217, UR11 ;  /* 0x0000000bd9d97c20 */ /* 0x000fe20008400000 */
[----:B------:R-:W-:Y:S01]  /*11fe0*/  FMUL R219, R219, UR11 ;  /* 0x0000000bdbdb7c20 */ /* 0x000fe20008400000 */
[----:B------:R-:W-:-:S03]  /*11ff0*/  FMUL R221, R221, UR11 ;  /* 0x0000000bdddd7c20 */ /* 0x000fc60008400000 */
[----:B------:R-:W-:Y:S01]  /*12000*/  F2FP.TF32.F32.PACK_B R217, R217 ;  /* 0x000000d9ffd9723e */ /* 0x000fe200024050ff */
[----:B------:R-:W-:Y:S01]  /*12010*/  FMUL R223, R223, UR11 ;  /* 0x0000000bdfdf7c20 */ /* 0x000fe20008400000 */
[----:B------:R-:W-:Y:S02]  /*12020*/  F2FP.TF32.F32.PACK_B R219, R219 ;  /* 0x000000dbffdb723e */ /* 0x000fe400024050ff */
[----:B------:R-:W-:Y:S02]  /*12030*/  F2FP.TF32.F32.PACK_B R221, R221 ;  /* 0x000000ddffdd723e */ /* 0x000fe400024050ff */
[----:B------:R-:W-:Y:S01]  /*12040*/  F2FP.TF32.F32.PACK_B R223, R223 ;  /* 0x000000dfffdf723e */ /* 0x000fe200024050ff */
[----:B--2---:R-:W-:-:S05]  /*12050*/  FMUL R6, R6, UR11 ;  /* 0x0000000b06067c20 */ /* 0x004fca0008400000 */
[----:B------:R-:W-:-:S05]  /*12060*/  F2FP.TF32.F32.PACK_B R6, R6 ;  /* 0x00000006ff06723e */ /* 0x000fca00024050ff */
[----:B------:R3:W-:Y:S02]  /*12070*/  @P3 STG.E desc[UR20][R4.64+0x40], R6 ;  /* 0x0000400604003986 */ /* 0x0007e4000c101914 */
[----:B---3--:R-:W-:-:S05]  /*12080*/  FMUL R6, R7, UR11 ;  /* 0x0000000b07067c20 */ /* 0x008fca0008400000 */
[----:B------:R-:W-:-:S05]  /*12090*/  F2FP.TF32.F32.PACK_B R6, R6 ;  /* 0x00000006ff06723e */ /* 0x000fca00024050ff */
[----:B------:R-:W-:Y:S01]  /*120a0*/  @P2 STG.E desc[UR20][R4.64+0x44], R6 ;  /* 0x0000440604002986 */ /* 0x000fe2000c101914 */
[----:B------:R-:W-:Y:S01]  /*120b0*/  ISETP.GT.AND P2, PT, R0, 0x18, P1 ;  /* 0x000000180000780c */ /* 0x000fe20000f44270 */
[----:B------:R-:W-:-:S12]  /*120c0*/  FMUL R7, R252, UR11 ;  /* 0x0000000bfc077c20 */ /* 0x000fd80008400000 */
[----:B------:R1:W-:Y:S01]  /*120d0*/  @P2 STG.E desc[UR20][R2.64+0x60], R9 ;  /* 0x0000600902002986 */ /* 0x0003e2000c101914 */
[C---:B------:R-:W-:Y:S02]  /*120e0*/  ISETP.GT.AND P2, PT, R0.reuse, 0x19, P1 ;  /* 0x000000190000780c */ /* 0x040fe40000f44270 */
[----:B------:R-:W-:Y:S02]  /*120f0*/  F2FP.TF32.F32.PACK_B R7, R7 ;  /* 0x00000007ff07723e */ /* 0x000fe400024050ff */
[----:B------:R-:W-:-:S09]  /*12100*/  ISETP.GT.AND P3, PT, R0, 0x18, P0 ;  /* 0x000000180000780c */ /* 0x000fd20000764270 */
[----:B------:R2:W-:Y:S01]  /*12110*/  @P2 STG.E desc[UR20][R2.64+0x64], R7 ;  /* 0x0000640702002986 */ /* 0x0005e2000c101914 */
[----:B------:R-:W-:Y:S01]  /*12120*/  ISETP.GT.AND P2, PT, R0, 0x19, P0 ;  /* 0x000000190000780c */ /* 0x000fe20000744270 */
[----:B-1----:R-:W-:-:S05]  /*12130*/  FMUL R9, R251, UR11 ;  /* 0x0000000bfb097c20 */ /* 0x002fca0008400000 */
[----:B------:R-:W-:Y:S01]  /*12140*/  F2FP.TF32.F32.PACK_B R9, R9 ;  /* 0x00000009ff09723e */ /* 0x000fe200024050ff */
[----:B------:R1:W-:Y:S06]  /*12150*/  @P3 STG.E desc[UR20][R4.64+0x60], R11 ;  /* 0x0000600b04003986 */ /* 0x0003ec000c101914 */
[----:B------:R3:W-:Y:S01]  /*12160*/  @P2 STG.E desc[UR20][R4.64+0x64], R9 ;  /* 0x0000640904002986 */ /* 0x0007e2000c101914 */
[C---:B------:R-:W-:Y:S02]  /*12170*/  ISETP.GT.AND P2, PT, R0.reuse, 0x20, P1 ;  /* 0x000000200000780c */ /* 0x040fe40000f44270 */
[----:B------:R-:W-:Y:S01]  /*12180*/  ISETP.GT.AND P3, PT, R0, 0x20, P0 ;  /* 0x000000200000780c */ /* 0x000fe20000764270 */
[----:B--2---:R-:W-:Y:S01]  /*12190*/  FMUL R7, R250, UR11 ;  /* 0x0000000bfa077c20 */ /* 0x004fe20008400000 */
[----:B-1----:R-:W-:-:S09]  /*121a0*/  FMUL R11, R249, UR11 ;  /* 0x0000000bf90b7c20 */ /* 0x002fd20008400000 */
[----:B------:R1:W-:Y:S01]  /*121b0*/  @P2 STG.E desc[UR20][R2.64+0x80], R13 ;  /* 0x0000800d02002986 */ /* 0x0003e2000c101914 */
[----:B------:R-:W-:Y:S02]  /*121c0*/  ISETP.GT.AND P2, PT, R0, 0x21, P1 ;  /* 0x000000210000780c */ /* 0x000fe40000f44270 */
[----:B------:R-:W-:Y:S02]  /*121d0*/  F2FP.TF32.F32.PACK_B R7, R7 ;  /* 0x00000007ff07723e */ /* 0x000fe400024050ff */
[----:B------:R-:W-:Y:S01]  /*121e0*/  F2FP.TF32.F32.PACK_B R11, R11 ;  /* 0x0000000bff0b723e */ /* 0x000fe200024050ff */
[----:B---3--:R-:W-:-:S08]  /*121f0*/  FMUL R9, R248, UR11 ;  /* 0x0000000bf8097c20 */ /* 0x008fd00008400000 */
[----:B------:R2:W-:Y:S01]  /*12200*/  @P2 STG.E desc[UR20][R2.64+0x84], R7 ;  /* 0x0000840702002986 */ /* 0x0005e2000c101914 */
[----:B------:R-:W-:-:S03]  /*12210*/  ISETP.GT.AND P2, PT, R0, 0x21, P0 ;  /* 0x000000210000780c */ /* 0x000fc60000744270 */
[----:B------:R3:W-:Y:S01]  /*12220*/  @P3 STG.E desc[UR20][R4.64+0x80], R11 ;  /* 0x0000800b04003986 */ /* 0x0007e2000c101914 */
[----:B------:R-:W-:Y:S01]  /*12230*/  ISETP.GT.AND P3, PT, R0, 0x28, P1 ;  /* 0x000000280000780c */ /* 0x000fe20000f64270 */
[----:B-1----:R-:W-:Y:S01]  /*12240*/  FMUL R13, R247, UR11 ;  /* 0x0000000bf70d7c20 */ /* 0x002fe20008400000 */
[----:B------:R-:W-:-:S04]  /*12250*/  F2FP.TF32.F32.PACK_B R9, R9 ;  /* 0x00000009ff09723e */ /* 0x000fc800024050ff */
[----:B------:R-:W-:Y:S01]  /*12260*/  F2FP.TF32.F32.PACK_B R13, R13 ;  /* 0x0000000dff0d723e */ /* 0x000fe200024050ff */
[----:B--2---:R-:W-:Y:S02]  /*12270*/  FMUL R7, R246, UR11 ;  /* 0x0000000bf6077c20 */ /* 0x004fe40008400000 */
[----:B------:R1:W-:Y:S01]  /*12280*/  @P2 STG.E desc[UR20][R4.64+0x84], R9 ;  /* 0x0000840904002986 */ /* 0x0003e2000c101914 */
[C---:B------:R-:W-:Y:S02]  /*12290*/  ISETP.GT.AND P2, PT, R0.reuse, 0x28, P0 ;  /* 0x000000280000780c */ /* 0x040fe40000744270 */
[----:B------:R-:W-:Y:S01]  /*122a0*/  F2FP.TF32.F32.PACK_B R7, R7 ;  /* 0x00000007ff07723e */ /* 0x000fe200024050ff */
[----:B------:R-:W-:Y:S01]  /*122b0*/  @P3 STG.E desc[UR20][R2.64+0xa0], R13 ;  /* 0x0000a00d02003986 */ /* 0x000fe2000c101914 */
[C---:B------:R-:W-:Y:S01]  /*122c0*/  ISETP.GT.AND P3, PT, R0.reuse, 0x29, P0 ;  /* 0x000000290000780c */ /* 0x040fe20000764270 */
[----:B---3--:R-:W-:Y:S02]  /*122d0*/  FMUL R11, R245, UR11 ;  /* 0x0000000bf50b7c20 */ /* 0x008fe40008400000 */
[----:B------:R2:W-:Y:S01]  /*122e0*/  @P4 STG.E desc[UR20][R2.64+0xa4], R7 ;  /* 0x0000a40702004986 */ /* 0x0005e2000c101914 */
[----:B------:R-:W-:Y:S01]  /*122f0*/  ISETP.GT.AND P4, PT, R0, 0x30, P1 ;  /* 0x000000300000780c */ /* 0x000fe20000f84270 */
[----:B-1----:R-:W-:Y:S01]  /*12300*/  FMUL R9, R244, UR11 ;  /* 0x0000000bf4097c20 */ /* 0x002fe20008400000 */
[----:B------:R-:W-:-:S04]  /*12310*/  F2FP.TF32.F32.PACK_B R11, R11 ;  /* 0x0000000bff0b723e */ /* 0x000fc800024050ff */
[----:B------:R-:W-:Y:S01]  /*12320*/  F2FP.TF32.F32.PACK_B R9, R9 ;  /* 0x00000009ff09723e */ /* 0x000fe200024050ff */
[----:B------:R1:W-:Y:S01]  /*12330*/  @P2 STG.E desc[UR20][R4.64+0xa0], R11 ;  /* 0x0000a00b04002986 */ /* 0x0003e2000c101914 */
[----:B------:R-:W-:-:S03]  /*12340*/  ISETP.GT.AND P2, PT, R0, 0x30, P0 ;  /* 0x000000300000780c */ /* 0x000fc60000744270 */
[----:B------:R3:W-:Y:S01]  /*12350*/  @P3 STG.E desc[UR20][R4.64+0xa4], R9 ;  /* 0x0000a40904003986 */ /* 0x0007e2000c101914 */
[C---:B------:R-:W-:Y:S01]  /*12360*/  ISETP.GT.AND P3, PT, R0.reuse, 0x31, P0 ;  /* 0x000000310000780c */ /* 0x040fe20000764270 */
[----:B--2---:R-:W-:Y:S02]  /*12370*/  FMUL R7, R243, UR11 ;  /* 0x0000000bf3077c20 */ /* 0x004fe40008400000 */
[----:B------:R2:W-:Y:S01]  /*12380*/  @P5 STG.E desc[UR20][R2.64+0xc4], R17 ;  /* 0x0000c41102005986 */ /* 0x0005e2000c101914 */
[----:B------:R-:W-:Y:S01]  /*12390*/  ISETP.GT.AND P5, PT, R0, 0x39, P1 ;  /* 0x000000390000780c */ /* 0x000fe20000fa4270 */
[----:B-1----:R-:W-:Y:S02]  /*123a0*/  FMUL R11, R242, UR11 ;  /* 0x0000000bf20b7c20 */ /* 0x002fe40008400000 */
[----:B------:R-:W-:Y:S01]  /*123b0*/  @P4 STG.E desc[UR20][R2.64+0xc0], R15 ;  /* 0x0000c00f02004986 */ /* 0x000fe2000c101914 */
[----:B------:R-:W-:Y:S01]  /*123c0*/  ISETP.GT.AND P4, PT, R0, 0x38, P1 ;  /* 0x000000380000780c */ /* 0x000fe20000f84270 */
[----:B------:R-:W-:Y:S01]  /*123d0*/  FMUL R13, R241, UR11 ;  /* 0x0000000bf10d7c20 */ /* 0x000fe20008400000 */
[----:B------:R-:W-:-:S02]  /*123e0*/  F2FP.TF32.F32.PACK_B R7, R7 ;  /* 0x00000007ff07723e */ /* 0x000fc400024050ff */
[----:B------:R-:W-:Y:S02]  /*123f0*/  F2FP.TF32.F32.PACK_B R11, R11 ;  /* 0x0000000bff0b723e */ /* 0x000fe400024050ff */
[----:B------:R-:W-:Y:S01]  /*12400*/  F2FP.TF32.F32.PACK_B R13, R13 ;  /* 0x0000000dff0d723e */ /* 0x000fe200024050ff */
[----:B------:R1:W-:Y:S01]  /*12410*/  @P2 STG.E desc[UR20][R4.64+0xc0], R7 ;  /* 0x0000c00704002986 */ /* 0x0003e2000c101914 */
[----:B------:R-:W-:-:S03]  /*12420*/  ISETP.GT.AND P2, PT, R0, 0x38, P0 ;  /* 0x000000380000780c */ /* 0x000fc60000744270 */
[----:B------:R4:W-:Y:S01]  /*12430*/  @P3 STG.E desc[UR20][R4.64+0xc4], R11 ;  /* 0x0000c40b04003986 */ /* 0x0009e2000c101914 */
[----:B------:R-:W-:Y:S01]  /*12440*/  ISETP.GT.AND P3, PT, R0, 0x39, P0 ;  /* 0x000000390000780c */ /* 0x000fe20000764270 */
[----:B---3--:R-:W-:Y:S02]  /*12450*/  FMUL R9, R240, UR11 ;  /* 0x0000000bf0097c20 */ /* 0x008fe40008400000 */
[----:B------:R-:W-:Y:S01]  /*12460*/  @P5 STG.E desc[UR20][R2.64+0xe4], R19 ;  /* 0x0000e41302005986 */ /* 0x000fe2000c101914 */
[C---:B------:R-:W-:Y:S01]  /*12470*/  ISETP.GT.AND P5, PT, R0.reuse, 0x41, P1 ;  /* 0x000000410000780c */ /* 0x040fe20000fa4270 */
[----:B--2---:R-:W-:Y:S01]  /*12480*/  FMUL R17, R237, UR11 ;  /* 0x0000000bed117c20 */ /* 0x004fe20008400000 */
[----:B-1----:R-:W-:Y:S01]  /*12490*/  FMUL R7, R239, UR11 ;  /* 0x0000000bef077c20 */ /* 0x002fe20008400000 */
[----:B------:R1:W-:Y:S01]  /*124a0*/  @P4 STG.E desc[UR20][R2.64+0xe0], R13 ;  /* 0x0000e00d02004986 */ /* 0x0003e2000c101914 */
[----:B------:R-:W-:Y:S01]  /*124b0*/  ISETP.GT.AND P4, PT, R0, 0x40, P1 ;  /* 0x000000400000780c */ /* 0x000fe20000f84270 */
[----:B------:R-:W-:Y:S01]  /*124c0*/  FMUL R15, R238, UR11 ;  /* 0x0000000bee0f7c20 */ /* 0x000fe20008400000 */
[----:B------:R-:W-:-:S02]  /*124d0*/  F2FP.TF32.F32.PACK_B R9, R9 ;  /* 0x00000009ff09723e */ /* 0x000fc400024050ff */
[----:B------:R-:W-:Y:S02]  /*124e0*/  F2FP.TF32.F32.PACK_B R7, R7 ;  /* 0x00000007ff07723e */ /* 0x000fe400024050ff */
[----:B------:R-:W-:Y:S01]  /*124f0*/  F2FP.TF32.F32.PACK_B R17, R17 ;  /* 0x00000011ff11723e */ /* 0x000fe200024050ff */
[----:B------:R2:W-:Y:S01]  /*12500*/  @P2 STG.E desc[UR20][R4.64+0xe0], R9 ;  /* 0x0000e00904002986 */ /* 0x0005e2000c101914 */
[----:B------:R-:W-:Y:S02]  /*12510*/  F2FP.TF32.F32.PACK_B R15, R15 ;  /* 0x0000000fff0f723e */ /* 0x000fe400024050ff */
[C---:B------:R-:W-:Y:S01]  /*12520*/  ISETP.GT.AND P2, PT, R0.reuse, 0x40, P0 ;  /* 0x000000400000780c */ /* 0x040fe20000744270 */
[----:B------:R3:W-:Y:S01]  /*12530*/  @P3 STG.E desc[UR20][R4.64+0xe4], R7 ;  /* 0x0000e40704003986 */ /* 0x0007e2000c101914 */
[----:B------:R-:W-:Y:S01]  /*12540*/  ISETP.GT.AND P3, PT, R0, 0x41, P0 ;  /* 0x000000410000780c */ /* 0x000fe20000764270 */
[----:B----4-:R-:W-:Y:S02]  /*12550*/  FMUL R11, R236, UR11 ;  /* 0x0000000bec0b7c20 */ /* 0x010fe40008400000 */
[----:B------:R-:W-:Y:S01]  /*12560*/  @P5 STG.E desc[UR20][R2.64+0x104], R17 ;  /* 0x0001041102005986 */ /* 0x000fe2000c101914 */
[C---:B------:R-:W-:Y:S01]  /*12570*/  ISETP.GT.AND P5, PT, R0.reuse, 0x49, P1 ;  /* 0x000000490000780c */ /* 0x040fe20000fa4270 */
[----:B-1----:R-:W-:Y:S01]  /*12580*/  FMUL R13, R235, UR11 ;  /* 0x0000000beb0d7c20 */ /* 0x002fe20008400000 */
[----:B------:R-:W-:Y:S01]  /*12590*/  FMUL R19, R233, UR11 ;  /* 0x0000000be9137c20 */ /* 0x000fe20008400000 */
[----:B------:R1:W-:Y:S01]  /*125a0*/  @P4 STG.E desc[UR20][R2.64+0x100], R15 ;  /* 0x0001000f02004986 */ /* 0x0003e2000c101914 */
[----:B------:R-:W-:Y:S01]  /*125b0*/  ISETP.GT.AND P4, PT, R0, 0x48, P1 ;  /* 0x000000480000780c */ /* 0x000fe20000f84270 */
[----:B--2---:R-:W-:Y:S01]  /*125c0*/  FMUL R9, R234, UR11 ;  /* 0x0000000bea097c20 */ /* 0x004fe20008400000 */
[----:B------:R-:W-:Y:S01]  /*125d0*/  F2FP.TF32.F32.PACK_B R11, R11 ;  /* 0x0000000bff0b723e */ /* 0x000fe200024050ff */
[----:B---3--:R-:W-:Y:S01]  /*125e0*/  FMUL R7, R232, UR11 ;  /* 0x0000000be8077c20 */ /* 0x008fe20008400000 */
[----:B------:R-:W-:-:S02]  /*125f0*/  F2FP.TF32.F32.PACK_B R13, R13 ;  /* 0x0000000dff0d723e */ /* 0x000fc400024050ff */
[----:B------:R-:W-:Y:S01]  /*12600*/  F2FP.TF32.F32.PACK_B R19, R19 ;  /* 0x00000013ff13723e */ /* 0x000fe200024050ff */
[----:B------:R2:W-:Y:S01]  /*12610*/  @P2 STG.E desc[UR20][R4.64+0x100], R11 ;  /* 0x0001000b04002986 */ /* 0x0005e2000c101914 */
[----:B------:R-:W-:Y:S02]  /*12620*/  F2FP.TF32.F32.PACK_B R9, R9 ;  /* 0x00000009ff09723e */ /* 0x000fe400024050ff */
[----:B------:R-:W-:Y:S01]  /*12630*/  F2FP.TF32.F32.PACK_B R7, R7 ;  /* 0x00000007ff07723e */ /* 0x000fe200024050ff */
[----:B------:R3:W-:Y:S01]  /*12640*/  @P3 STG.E desc[UR20][R4.64+0x104], R13 ;  /* 0x0001040d04003986 */ /* 0x0007e2000c101914 */
[----:B------:R-:W-:-:S03]  /*12650*/  ISETP.GT.AND P2, PT, R0, 0x49, P0 ;  /* 0x000000490000780c */ /* 0x000fc60000744270 */
[----:B------:R-:W-:Y:S01]  /*12660*/  @P5 STG.E desc[UR20][R2.64+0x124], R19 ;  /* 0x0001241302005986 */ /* 0x000fe2000c101914 */
[----:B------:R-:W-:Y:S01]  /*12670*/  ISETP.GT.AND P5, PT, R0, 0x50, P1 ;  /* 0x000000500000780c */ /* 0x000fe20000fa4270 */
[----:B-1----:R-:W-:Y:S02]  /*12680*/  FMUL R15, R231, UR11 ;  /* 0x0000000be70f7c20 */ /* 0x002fe40008400000 */
[----:B------:R1:W-:Y:S01]  /*12690*/  @P4 STG.E desc[UR20][R2.64+0x120], R9 ;  /* 0x0001200902004986 */ /* 0x0003e2000c101914 */
[----:B--2---:R-:W-:Y:S01]  /*126a0*/  FMUL R11, R230, UR11 ;  /* 0x0000000be60b7c20 */ /* 0x004fe20008400000 */
[C---:B------:R-:W-:Y:S02]  /*126b0*/  ISETP.GT.AND P3, PT, R0.reuse, 0x50, P0 ;  /* 0x000000500000780c */ /* 0x040fe40000764270 */
[----:B------:R2:W-:Y:S01]  /*126c0*/  @P6 STG.E desc[UR20][R4.64+0x120], R7 ;  /* 0x0001200704006986 */ /* 0x0005e2000c101914 */
[----:B------:R-:W-:Y:S01]  /*126d0*/  ISETP.GT.AND P6, PT, R0, 0x51, P1 ;  /* 0x000000510000780c */ /* 0x000fe20000fc4270 */
[----:B------:R-:W-:Y:S01]  /*126e0*/  FMUL R17, R229, UR11 ;  /* 0x0000000be5117c20 */ /* 0x000fe20008400000 */
[----:B------:R-:W-:-:S02]  /*126f0*/  F2FP.TF32.F32.PACK_B R15, R15 ;  /* 0x0000000fff0f723e */ /* 0x000fc400024050ff */
[----:B------:R-:W-:Y:S02]  /*12700*/  F2FP.TF32.F32.PACK_B R11, R11 ;  /* 0x0000000bff0b723e */ /* 0x000fe400024050ff */
[C---:B------:R-:W-:Y:S01]  /*12710*/  ISETP.GT.AND P4, PT, R0.reuse, 0x51, P0 ;  /* 0x000000510000780c */ /* 0x040fe20000784270 */
[----:B------:R-:W-:Y:S01]  /*12720*/  @P2 STG.E desc[UR20][R4.64+0x124], R15 ;  /* 0x0001240f04002986 */ /* 0x000fe2000c101914 */
[----:B------:R-:W-:Y:S02]  /*12730*/  F2FP.TF32.F32.PACK_B R17, R17 ;  /* 0x00000011ff11723e */ /* 0x000fe400024050ff */
[C---:B------:R-:W-:Y:S01]  /*12740*/  ISETP.GT.AND P2, PT, R0.reuse, 0x58, P1 ;  /* 0x000000580000780c */ /* 0x040fe20000f44270 */
[----:B------:R-:W-:Y:S01]  /*12750*/  @P5 STG.E desc[UR20][R2.64+0x140], R11 ;  /* 0x0001400b02005986 */ /* 0x000fe2000c101914 */
[----:B------:R-:W-:Y:S01]  /*12760*/  ISETP.GT.AND P5, PT, R0, 0x59, P1 ;  /* 0x000000590000780c */ /* 0x000fe20000fa4270 */
[----:B---3--:R-:W-:Y:S01]  /*12770*/  FMUL R13, R228, UR11 ;  /* 0x0000000be40d7c20 */ /* 0x008fe20008400000 */
[----:B-1----:R-:W-:Y:S01]  /*12780*/  FMUL R9, R227, UR11 ;  /* 0x0000000be3097c20 */ /* 0x002fe20008400000 */
[----:B------:R-:W-:Y:S01]  /*12790*/  @P6 STG.E desc[UR20][R2.64+0x144], R17 ;  /* 0x0001441102006986 */ /* 0x000fe2000c101914 */
[----:B------:R-:W-:-:S03]  /*127a0*/  ISETP.GT.AND P6, PT, R0, 0x58, P0 ;  /* 0x000000580000780c */ /* 0x000fc600007c4270 */
[----:B------:R-:W-:Y:S01]  /*127b0*/  @P3 STG.E desc[UR20][R4.64+0x140], R21 ;  /* 0x0001401504003986 */ /* 0x000fe2000c101914 */
[----:B------:R-:W-:Y:S02]  /*127c0*/  ISETP.GT.AND P3, PT, R0, 0x59, P0 ;  /* 0x000000590000780c */ /* 0x000fe40000764270 */
[----:B------:R-:W-:Y:S01]  /*127d0*/  F2FP.TF32.F32.PACK_B R13, R13 ;  /* 0x0000000dff0d723e */ /* 0x000fe200024050ff */
[----:B------:R-:W-:Y:S01]  /*127e0*/  FMUL R19, R226, UR11 ;  /* 0x0000000be2137c20 */ /* 0x000fe20008400000 */
[----:B------:R-:W-:Y:S01]  /*127f0*/  F2FP.TF32.F32.PACK_B R9, R9 ;  /* 0x00000009ff09723e */ /* 0x000fe200024050ff */
[----:B------:R-:W-:Y:S01]  /*12800*/  @P4 STG.E desc[UR20][R4.64+0x144], R23 ;  /* 0x0001441704004986 */ /* 0x000fe2000c101914 */
[----:B------:R-:W-:-:S03]  /*12810*/  ISETP.GT.AND P4, PT, R0, 0x60, P1 ;  /* 0x000000600000780c */ /* 0x000fc60000f84270 */
[----:B------:R-:W-:Y:S01]  /*12820*/  @P2 STG.E desc[UR20][R2.64+0x160], R13 ;  /* 0x0001600d02002986 */ /* 0x000fe2000c101914 */
[C---:B------:R-:W-:Y:S02]  /*12830*/  ISETP.GT.AND P2, PT, R0.reuse, 0x61, P1 ;  /* 0x000000610000780c */ /* 0x040fe40000f44270 */
[----:B------:R-:W-:Y:S01]  /*12840*/  F2FP.TF32.F32.PACK_B R19, R19 ;  /* 0x00000013ff13723e */ /* 0x000fe200024050ff */
[----:B------:R1:W-:Y:S01]  /*12850*/  @P5 STG.E desc[UR20][R2.64+0x164], R9 ;  /* 0x0001640902005986 */ /* 0x0003e2000c101914 */
[----:B------:R-:W-:-:S03]  /*12860*/  ISETP.GT.AND P5, PT, R0, 0x60, P0 ;  /* 0x000000600000780c */ /* 0x000fc600007a4270 */
[----:B------:R-:W-:Y:S01]  /*12870*/  @P6 STG.E desc[UR20][R4.64+0x160], R217 ;  /* 0x000160d904006986 */ /* 0x000fe2000c101914 */
[----:B------:R-:W-:-:S03]  /*12880*/  ISETP.GT.AND P6, PT, R0, 0x61, P0 ;  /* 0x000000610000780c */ /* 0x000fc600007c4270 */
[----:B------:R-:W-:Y:S01]  /*12890*/  @P3 STG.E desc[UR20][R4.64+0x164], R19 ;  /* 0x0001641304003986 */ /* 0x000fe2000c101914 */
[----:B------:R-:W-:Y:S01]  /*128a0*/  ISETP.GT.AND P3, PT, R0, 0x69, P1 ;  /* 0x000000690000780c */ /* 0x000fe20000f64270 */
[----:B--2---:R-:W-:Y:S01]  /*128b0*/  FMUL R7, R225, UR11 ;  /* 0x0000000be1077c20 */ /* 0x004fe20008400000 */
[----:B------:R-:W-:Y:S01]  /*128c0*/  FMUL R227, R222, UR11 ;  /* 0x0000000bdee37c20 */ /* 0x000fe20008400000 */
[----:B------:R-:W-:Y:S01]  /*128d0*/  @P4 STG.E desc[UR20][R2.64+0x180], R219 ;  /* 0x000180db02004986 */ /* 0x000fe2000c101914 */
[C---:B------:R-:W-:Y:S02]  /*128e0*/  ISETP.GT.AND P4, PT, R0.reuse, 0x68, P1 ;  /* 0x000000680000780c */ /* 0x040fe40000f84270 */
[----:B------:R-:W-:Y:S01]  /*128f0*/  F2FP.TF32.F32.PACK_B R7, R7 ;  /* 0x00000007ff07723e */ /* 0x000fe200024050ff */
[----:B------:R-:W-:Y:S01]  /*12900*/  @P2 STG.E desc[UR20][R2.64+0x184], R221 ;  /* 0x000184dd02002986 */ /* 0x000fe2000c101914 */
[----:B------:R-:W-:Y:S01]  /*12910*/  ISETP.GT.AND P2, PT, R0, 0x68, P0 ;  /* 0x000000680000780c */ /* 0x000fe20000744270 */
[----:B------:R-:W-:Y:S01]  /*12920*/  FMUL R225, R224, UR11 ;  /* 0x0000000be0e17c20 */ /* 0x000fe20008400000 */
[----:B------:R-:W-:Y:S01]  /*12930*/  F2FP.TF32.F32.PACK_B R227, R227 ;  /* 0x000000e3ffe3723e */ /* 0x000fe200024050ff */
[----:B------:R-:W-:Y:S01]  /*12940*/  @P5 STG.E desc[UR20][R4.64+0x180], R223 ;  /* 0x000180df04005986 */ /* 0x000fe2000c101914 */
[----:B------:R-:W-:Y:S01]  /*12950*/  ISETP.GT.AND P5, PT, R0, 0x69, P0 ;  /* 0x000000690000780c */ /* 0x000fe200007a4270 */
[----:B------:R-:W-:Y:S01]  /*12960*/  FMUL R229, R220, UR11 ;  /* 0x0000000bdce57c20 */ /* 0x000fe20008400000 */
[----:B------:R-:W-:Y:S01]  /*12970*/  FMUL R231, R218, UR11 ;  /* 0x0000000bdae77c20 */ /* 0x000fe20008400000 */
[----:B------:R2:W-:Y:S01]  /*12980*/  @P6 STG.E desc[UR20][R4.64+0x184], R7 ;  /* 0x0001840704006986 */ /* 0x0005e2000c101914 */
[----:B------:R-:W-:-:S03]  /*12990*/  F2FP.TF32.F32.PACK_B R225, R225 ;  /* 0x000000e1ffe1723e */ /* 0x000fc600024050ff */
        /* <DEDUP_REMOVED lines=8> */
[----:B------:R-:W-:Y:S01]  /*12a20*/  ISETP.GT.AND P2, PT, R0, 0x70, P0 ;  /* 0x000000700000780c */ /* 0x000fe20000744270 */
[----:B------:R-:W-:Y:S01]  /*12a30*/  FMUL R233, R216, UR11 ;  /* 0x0000000bd8e97c20 */ /* 0x000fe20008400000 */
[----:B------:R-:W-:Y:S01]  /*12a40*/  F2FP.TF32.F32.PACK_B R235, R235 ;  /* 0x000000ebffeb723e */ /* 0x000fe200024050ff */
[----:B------:R-:W-:Y:S01]  /*12a50*/  @P5 STG.E desc[UR20][R4.64+0x1a4], R231 ;  /* 0x0001a4e704005986 */ /* 0x000fe2000c101914 */
[C---:B------:R-:W-:Y:S02]  /*12a60*/  ISETP.GT.AND P4, PT, R0.reuse, 0x71, P0 ;  /* 0x000000710000780c */ /* 0x040fe40000784270 */
[----:B------:R-:W-:Y:S01]  /*12a70*/  ISETP.GT.AND P5, PT, R0, 0x78, P1 ;  /* 0x000000780000780c */ /* 0x000fe20000fa4270 */
[----:B------:R-:W-:Y:S01]  /*12a80*/  FMUL R237, R20, UR11 ;  /* 0x0000000b14ed7c20 */ /* 0x000fe20008400000 */
[----:B------:R-:W-:Y:S01]  /*12a90*/  ISETP.GT.AND P1, PT, R0, 0x79, P1 ;  /* 0x000000790000780c */ /* 0x000fe20000f24270 */
[----:B------:R-:W-:Y:S01]  /*12aa0*/  FMUL R239, R18, UR11 ;  /* 0x0000000b12ef7c20 */ /* 0x000fe20008400000 */
[----:B------:R-:W-:Y:S01]  /*12ab0*/  FMUL R243, R12, UR11 ;  /* 0x0000000b0cf37c20 */ /* 0x000fe20008400000 */
[----:B------:R-:W-:Y:S01]  /*12ac0*/  @P3 STG.E desc[UR20][R2.64+0x1c4], R235 ;  /* 0x0001c4eb02003986 */ /* 0x000fe2000c101914 */
[----:B------:R-:W-:-:S02]  /*12ad0*/  F2FP.TF32.F32.PACK_B R233, R233 ;  /* 0x000000e9ffe9723e */ /* 0x000fc400024050ff */
[----:B------:R-:W-:Y:S01]  /*12ae0*/  ISETP.GT.AND P3, PT, R0, 0x78, P0 ;  /* 0x000000780000780c */ /* 0x000fe20000764270 */
[----:B------:R-:W-:Y:S01]  /*12af0*/  FMUL R241, R16, UR11 ;  /* 0x0000000b10f17c20 */ /* 0x000fe20008400000 */
[----:B------:R-:W-:Y:S01]  /*12b00*/  F2FP.TF32.F32.PACK_B R237, R237 ;  /* 0x000000edffed723e */ /* 0x000fe200024050ff */
[----:B------:R-:W-:Y:S01]  /*12b10*/  FMUL R245, R10, UR11 ;  /* 0x0000000b0af57c20 */ /* 0x000fe20008400000 */
[----:B------:R-:W-:Y:S02]  /*12b20*/  F2FP.TF32.F32.PACK_B R239, R239 ;  /* 0x000000efffef723e */ /* 0x000fe400024050ff */
[----:B------:R-:W-:Y:S01]  /*12b30*/  F2FP.TF32.F32.PACK_B R243, R243 ;  /* 0x000000f3fff3723e */ /* 0x000fe200024050ff */
[----:B------:R-:W-:Y:S01]  /*12b40*/  @P6 STG.E desc[UR20][R2.64+0x1c0], R233 ;  /* 0x0001c0e902006986 */ /* 0x000fe2000c101914 */
[----:B------:R-:W-:Y:S01]  /*12b50*/  F2FP.TF32.F32.PACK_B R241, R241 ;  /* 0x000000f1fff1723e */ /* 0x000fe200024050ff */
[----:B------:R-:W-:Y:S02]  /*12b60*/  USHF.L.U32 UR6, UR14, 0x6, URZ ;  /* 0x000000060e067899 */ /* 0x000fe4000800063f */
[----:B------:R-:W-:Y:S01]  /*12b70*/  @P2 STG.E desc[UR20][R4.64+0x1c0], R237 ;  /* 0x0001c0ed04002986 */ /* 0x000fe2000c101914 */
[----:B------:R-:W-:-:S03]  /*12b80*/  F2FP.TF32.F32.PACK_B R245, R245 ;  /* 0x000000f5fff5723e */ /* 0x000fc600024050ff */
[----:B------:R-:W-:Y:S01]  /*12b90*/  @P4 STG.E desc[UR20][R4.64+0x1c4], R239 ;  /* 0x0001c4ef04004986 */ /* 0x000fe2000c101914 */
[----:B------:R-:W-:-:S03]  /*12ba0*/  USHF.L.U64.HI UR7, UR14, 0x6, UR15 ;  /* 0x000000060e077899 */ /* 0x000fc6000801020f */
[----:B------:R-:W-:Y:S01]  /*12bb0*/  @P1 STG.E desc[UR20][R2.64+0x1e4], R243 ;  /* 0x0001e4f302001986 */ /* 0x000fe2000c101914 */
[----:B------:R-:W-:Y:S01]  /*12bc0*/  ISETP.GT.AND P1, PT, R14, 0x40, PT ;  /* 0x000000400e00780c */ /* 0x000fe20003f24270 */
[----:B------:R-:W-:Y:S01]  /*12bd0*/  USHF.L.U32 UR10, UR6, 0x2, URZ ;  /* 0x00000002060a7899 */ /* 0x000fe2000800063f */
[C---:B------:R-:W-:Y:S01]  /*12be0*/  ISETP.GT.AND P2, PT, R0.reuse, 0x79, P0 ;  /* 0x000000790000780c */ /* 0x040fe20000744270 */
[----:B------:R-:W-:Y:S01]  /*12bf0*/  @P5 STG.E desc[UR20][R2.64+0x1e0], R241 ;  /* 0x0001e0f102005986 */ /* 0x000fe2000c101914 */
[----:B------:R-:W-:Y:S01]  /*12c00*/  ISETP.GT.AND P5, PT, R0, 0x1, P1 ;  /* 0x000000010000780c */ /* 0x000fe20000fa4270 */
[----:B------:R-:W-:Y:S02]  /*12c10*/  FMUL R8, R8, UR11 ;  /* 0x0000000b08087c20 */ /* 0x000fe40008400000 */
[----:B------:R-:W-:Y:S01]  /*12c20*/  @P3 STG.E desc[UR20][R4.64+0x1e0], R245 ;  /* 0x0001e0f504003986 */ /* 0x000fe2000c101914 */
[----:B------:R-:W-:Y:S01]  /*12c30*/  ISETP.GT.AND P3, PT, R0, RZ, P1 ;  /* 0x000000ff0000720c */ /* 0x000fe20000f64270 */
[----:B------:R-:W-:Y:S01]  /*12c40*/  USHF.L.U64.HI UR6, UR6, 0x2, UR7 ;  /* 0x0000000206067899 */ /* 0x000fe20008010207 */
[----:B------:R-:W-:Y:S01]  /*12c50*/  FMUL R153, R153, UR11 ;  /* 0x0000000b99997c20 */ /* 0x000fe20008400000 */
[----:B-1----:R-:W-:Y:S01]  /*12c60*/  FMUL R9, R152, UR11 ;  /* 0x0000000b98097c20 */ /* 0x002fe20008400000 */
[----:B------:R-:W-:-:S02]  /*12c70*/  IADD3 R6, P4, R2, UR10, RZ ;  /* 0x0000000a02067c10 */ /* 0x000fc4000ff9e0ff */
[----:B------:R-:W-:Y:S02]  /*12c80*/  F2FP.TF32.F32.PACK_B R8, R8 ;  /* 0x00000008ff08723e */ /* 0x000fe400024050ff */
[----:B--2---:R-:W-:Y:S02]  /*12c90*/  IADD3.X R7, R3, UR6, RZ, P4, !PT ;  /* 0x0000000603077c10 */ /* 0x004fe4000a7fe4ff */
[----:B------:R-:W-:Y:S02]  /*12ca0*/  F2FP.TF32.F32.PACK_B R153, R153 ;  /* 0x00000099ff99723e */ /* 0x000fe400024050ff */
[----:B------:R-:W-:Y:S02]  /*12cb0*/  ISETP.GT.AND P0, PT, R14, 0x48, PT ;  /* 0x000000480e00780c */ /* 0x000fe40003f04270 */
[----:B------:R-:W-:Y:S01]  /*12cc0*/  F2FP.TF32.F32.PACK_B R9, R9 ;  /* 0x00000009ff09723e */ /* 0x000fe200024050ff */
[----:B------:R1:W-:Y:S01]  /*12cd0*/  @P2 STG.E desc[UR20][R4.64+0x1e4], R8 ;  /* 0x0001e40804002986 */ /* 0x0003e2000c101914 */
[----:B------:R-:W-:-:S03]  /*12ce0*/  ISETP.GT.AND P2, PT, R0, RZ, P0 ;  /* 0x000000ff0000720c */ /* 0x000fc60000744270 */
[----:B------:R-:W-:Y:S01]  /*12cf0*/  @P5 STG.E desc[UR20][R6.64+0x4], R153 ;  /* 0x0000049906005986 */ /* 0x000fe2000c101914 */
[----:B------:R-:W-:Y:S01]  /*12d00*/  ISETP.GT.AND P5, PT, R0, 0x1, P0 ;  /* 0x000000010000780c */ /* 0x000fe200007a4270 */
[----:B------:R-:W-:Y:S02]  /*12d10*/  FMUL R13, R154, UR11 ;  /* 0x0000000b9a0d7c20 */ /* 0x000fe40008400000 */
[----:B------:R2:W-:Y:S01]  /*12d20*/  @P3 STG.E desc[UR20][R6.64], R9 ;  /* 0x0000000906003986 */ /* 0x0005e2000c101914 */
[----:B------:R-:W-:Y:S01]  /*12d30*/  ISETP.GT.AND P3, PT, R0, 0x9, P1 ;  /* 0x000000090000780c */ /* 0x000fe20000f64270 */
[----:B------:R-:W-:Y:S01]  /*12d40*/  FMUL R155, R155, UR11 ;  /* 0x0000000b9b9b7c20 */ /* 0x000fe20008400000 */
[----:B------:R-:W-:Y:S01]  /*12d50*/  IADD3 R10, P4, R6, UR9, RZ ;  /* 0x00000009060a7c10 */ /* 0x000fe2000ff9e0ff */
[----:B------:R-:W-:Y:S01]  /*12d60*/  FMUL R157, R157, UR11 ;  /* 0x0000000b9d9d7c20 */ /* 0x000fe20008400000 */
[----:B------:R-:W-:Y:S02]  /*12d70*/  F2FP.TF32.F32.PACK_B R13, R13 ;  /* 0x0000000dff0d723e */ /* 0x000fe400024050ff */
[----:B------:R-:W-:-:S02]  /*12d80*/  IADD3.X R11, R7, UR8, RZ, P4, !PT ;  /* 0x00000008070b7c10 */ /* 0x000fc4000a7fe4ff */
[----:B------:R-:W-:Y:S01]  /*12d90*/  F2FP.TF32.F32.PACK_B R155, R155 ;  /* 0x0000009bff9b723e */ /* 0x000fe200024050ff */
[----:B-1----:R-:W-:Y:S01]  /*12da0*/  IMAD.U32 R5, RZ, RZ, UR9 ;  /* 0x00000009ff057e24 */ /* 0x002fe2000f8e00ff */
[----:B------:R-:W-:Y:S01]  /*12db0*/  F2FP.TF32.F32.PACK_B R157, R157 ;  /* 0x0000009dff9d723e */ /* 0x000fe200024050ff */
[----:B------:R-:W-:Y:S01]  /*12dc0*/  @P2 STG.E desc[UR20][R10.64], R13 ;  /* 0x0000000d0a002986 */ /* 0x000fe2000c101914 */
[----:B------:R-:W-:Y:S01]  /*12dd0*/  ISETP.GT.AND P6, PT, R0, 0x8, P1 ;  /* 0x000000080000780c */ /* 0x000fe20000fc4270 */
[----:B------:R-:W-:Y:S02]  /*12de0*/  IMAD.U32 R17, RZ, RZ, UR8 ;  /* 0x00000008ff117e24 */ /* 0x000fe4000f8e00ff */
[----:B------:R1:W-:Y:S01]  /*12df0*/  @P5 STG.E desc[UR20][R10.64+0x4], R155 ;  /* 0x0000049b0a005986 */ /* 0x0003e2000c101914 */
[----:B------:R-:W-:Y:S01]  /*12e00*/  FMUL R15, R156, UR11 ;  /* 0x0000000b9c0f7c20 */ /* 0x000fe20008400000 */
[----:B------:R-:W-:Y:S02]  /*12e10*/  ISETP.GT.AND P4, PT, R0, 0x8, P0 ;  /* 0x000000080000780c */ /* 0x000fe40000784270 */
[----:B------:R-:W-:Y:S01]  /*12e20*/  @P3 STG.E desc[UR20][R6.64+0x24], R157 ;  /* 0x0000249d06003986 */ /* 0x000fe2000c101914 */
[----:B------:R-:W-:Y:S01]  /*12e30*/  IADD3 R4, P3, P5, R5, UR10, R2 ;  /* 0x0000000a05047c10 */ /* 0x000fe2000fd7e002 */
[----:B--2---:R-:W-:Y:S01]  /*12e40*/  FMUL R9, R158, UR11 ;  /* 0x0000000b9e097c20 */ /* 0x004fe20008400000 */
[----:B------:R-:W-:-:S02]  /*12e50*/  ISETP.GT.AND P2, PT, R0, 0x9, P0 ;  /* 0x000000090000780c */ /* 0x000fc40000744270 */
[----:B------:R-:W-:Y:S02]  /*12e60*/  IADD3.X R5, R17, UR6, R3, P3, P5 ;  /* 0x0000000611057c10 */ /* 0x000fe40009fea403 */
[----:B------:R-:W-:Y:S01]  /*12e70*/  ISETP.GT.AND P5, PT, R0, 0x10, P1 ;  /* 0x000000100000780c */ /* 0x000fe20000fa4270 */
[----:B------:R-:W-:Y:S01]  /*12e80*/  FMUL R159, R159, UR11 ;  /* 0x0000000b9f9f7c20 */ /* 0x000fe20008400000 */
[----:B------:R-:W-:Y:S01]  /*12e90*/  F2FP.TF32.F32.PACK_B R15, R15 ;  /* 0x0000000fff0f723e */ /* 0x000fe200024050ff */
[----:B-1----:R-:W-:Y:S01]  /*12ea0*/  FMUL R11, R160, UR11 ;  /* 0x0000000ba00b7c20 */ /* 0x002fe20008400000 */
[----:B------:R-:W-:Y:S02]  /*12eb0*/  F2FP.TF32.F32.PACK_B R9, R9 ;  /* 0x00000009ff09723e */ /* 0x000fe400024050ff */
[----:B------:R-:W-:Y:S01]  /*12ec0*/  F2FP.TF32.F32.PACK_B R159, R159 ;  /* 0x0000009fff9f723e */ /* 0x000fe200024050ff */
[----:B------:R-:W-:Y:S01]  /*12ed0*/  @P6 STG.E desc[UR20][R6.64+0x20], R15 ;  /* 0x0000200f06006986 */ /* 0x000fe2000c101914 */
[----:B------:R-:W-:-:S02]  /*12ee0*/  ISETP.GT.AND P6, PT, R0, 0x11, P1 ;  /* 0x000000110000780c */ /* 0x000fc40000fc4270 */
[----:B------:R-:W-:Y:S01]  /*12ef0*/  F2FP.TF32.F32.PACK_B R11, R11 ;  /* 0x0000000bff0b723e */ /* 0x000fe200024050ff */
[----:B------:R1:W-:Y:S01]  /*12f00*/  @P4 STG.E desc[UR20][R4.64+0x20], R9 ;  /* 0x0000200904004986 */ /* 0x0003e2000c101914 */
[C---:B------:R-:W-:Y:S01]  /*12f10*/  ISETP.GT.AND P3, PT, R0.reuse, 0x10, P0 ;  /* 0x000000100000780c */ /* 0x040fe20000764270 */
[----:B------:R-:W-:Y:S01]  /*12f20*/  FMUL R161, R161, UR11 ;  /* 0x0000000ba1a17c20 */ /* 0x000fe20008400000 */
[----:B------:R-:W-:Y:S01]  /*12f30*/  ISETP.GT.AND P4, PT, R0, 0x11, P0 ;  /* 0x000000110000780c */ /* 0x000fe20000784270 */
[----:B------:R-:W-:Y:S01]  /*12f40*/  @P2 STG.E desc[UR20][R4.64+0x24], R159 ;  /* 0x0000249f04002986 */ /* 0x000fe2000c101914 */
[----:B------:R-:W-:Y:S01]  /*12f50*/  FMUL R13, R162, UR11 ;  /* 0x0000000ba20d7c20 */ /* 0x000fe20008400000 */
[----:B------:R-:W-:Y:S02]  /*12f60*/  FMUL R163, R163, UR11 ;  /* 0x0000000ba3a37c20 */ /* 0x000fe40008400000 */
[----:B------:R2:W-:Y:S01]  /*12f70*/  @P5 STG.E desc[UR20][R6.64+0x40], R11 ;  /* 0x0000400b06005986 */ /* 0x0005e2000c101914 */
[----:B------:R-:W-:-:S02]  /*12f80*/  ISETP.GT.AND P5, PT, R0, 0x18, P1 ;  /* 0x000000180000780c */ /* 0x000fc40000fa4270 */
[----:B------:R-:W-:Y:S01]  /*12f90*/  F2FP.TF32.F32.PACK_B R161, R161 ;  /* 0x000000a1ffa1723e */ /* 0x000fe200024050ff */
[----:B-1----:R-:W-:Y:S01]  /*12fa0*/  FMUL R9, R164, UR11 ;  /* 0x0000000ba4097c20 */ /* 0x002fe20008400000 */
[----:B------:R-:W-:Y:S02]  /*12fb0*/  F2FP.TF32.F32.PACK_B R13, R13 ;  /* 0x0000000dff0d723e */ /* 0x000fe400024050ff */
[----:B------:R-:W-:Y:S01]  /*12fc0*/  F2FP.TF32.F32.PACK_B R163, R163 ;  /* 0x000000a3ffa3723e */ /* 0x000fe200024050ff */
[----:B------:R-:W-:Y:S01]  /*12fd0*/  @P6 STG.E desc[UR20][R6.64+0x44], R161 ;  /* 0x000044a106006986 */ /* 0x000fe2000c101914 */
[C---:B------:R-:W-:Y:S02]  /*12fe0*/  ISETP.GT.AND P6, PT, R0.reuse, 0x19, P1 ;  /* 0x000000190000780c */ /* 0x040fe40000fc4270 */
[----:B------:R-:W-:Y:S01]  /*12ff0*/  F2FP.TF32.F32.PACK_B R9, R9 ;  /* 0x00000009ff09723e */ /* 0x000fe200024050ff */
[----:B------:R1:W-:Y:S01]  /*13000*/  @P3 STG.E desc[UR20][R4.64+0x40], R13 ;  /* 0x0000400d04003986 */ /* 0x0003e2000c101914 */
[C---:B------:R-:W-:Y:S01]  /*13010*/  ISETP.GT.AND P2, PT, R0.reuse, 0x18, P0 ;  /* 0x000000180000780c */ /* 0x040fe20000744270 */
[----:B------:R-:W-:Y:S01]  /*13020*/  FMUL R165, R165, UR11 ;  /* 0x0000000ba5a57c20 */ /* 0x000fe20008400000 */
[C---:B------:R-:W-:Y:S01]  /*13030*/  ISETP.GT.AND P3, PT, R0.reuse, 0x19, P0 ;  /* 0x000000190000780c */ /* 0x040fe20000764270 */
[----:B------:R-:W-:Y:S01]  /*13040*/  @P4 STG.E desc[UR20][R4.64+0x44], R163 ;  /* 0x000044a304004986 */ /* 0x000fe2000c101914 */
[----:B------:R-:W-:Y:S01]  /*13050*/  ISETP.GT.AND P4, PT, R0, 0x20, P1 ;  /* 0x000000200000780c */ /* 0x000fe20000f84270 */
[----:B--2---:R-:W-:Y:S01]  /*13060*/  FMUL R11, R166, UR11 ;  /* 0x0000000ba60b7c20 */ /* 0x004fe20008400000 */
[----:B------:R-:W-:Y:S01]  /*13070*/  FMUL R167, R167, UR11 ;  /* 0x0000000ba7a77c20 */ /* 0x000fe20008400000 */
[----:B------:R2:W-:Y:S01]  /*13080*/  @P5 STG.E desc[UR20][R6.64+0x60], R9 ;  /* 0x0000600906005986 */ /* 0x0005e2000c101914 */
[----:B------:R-:W-:Y:S01]  /*13090*/  ISETP.GT.AND P5, PT, R0, 0x21, P1 ;  /* 0x000000210000780c */ /* 0x000fe20000fa4270 */
[----:B-1----:R-:W-:Y:S01]  /*130a0*/  FMUL R13, R168, UR11 ;  /* 0x0000000ba80d7c20 */ /* 0x002fe20008400000 */
[----:B------:R-:W-:Y:S01]  /*130b0*/  F2FP.TF32.F32.PACK_B R165, R165 ;  /* 0x000000a5ffa5723e */ /* 0x000fe200024050ff */
[----:B------:R-:W-:Y:S01]  /*130c0*/  FMUL R169, R169, UR11 ;  /* 0x0000000ba9a97c20 */ /* 0x000fe20008400000 */
[----:B------:R-:W-:-:S02]  /*130d0*/  F2FP.TF32.F32.PACK_B R11, R11 ;  /* 0x0000000bff0b723e */ /* 0x000fc400024050ff */
[----:B------:R-:W-:Y:S02]  /*130e0*/  F2FP.TF32.F32.PACK_B R167, R167 ;  /* 0x000000a7ffa7723e */ /* 0x000fe400024050ff */
[----:B------:R-:W-:Y:S01]  /*130f0*/  F2FP.TF32.F32.PACK_B R13, R13 ;  /* 0x0000000dff0d723e */ /* 0x000fe200024050ff */
[----:B------:R-:W-:Y:S01]  /*13100*/  @P6 STG.E desc[UR20][R6.64+0x64], R165 ;  /* 0x000064a506006986 */ /* 0x000fe2000c101914 */
[----:B------:R-:W-:-:S03]  /*13110*/  F2FP.TF32.F32.PACK_B R169, R169 ;  /* 0x000000a9ffa9723e */ /* 0x000fc600024050ff */
[----:B------:R1:W-:Y:S01]  /*13120*/  @P2 STG.E desc[UR20][R4.64+0x60], R11 ;  /* 0x0000600b04002986 */ /* 0x0003e2000c101914 */
[----:B------:R-:W-:-:S03]  /*13130*/  ISETP.GT.AND P2, PT, R0, 0x20, P0 ;  /* 0x000000200000780c */ /* 0x000fc60000744270 */
[----:B------:R-:W-:Y:S01]  /*13140*/  @P3 STG.E desc[UR20][R4.64+0x64], R167 ;  /* 0x000064a704003986 */ /* 0x000fe2000c101914 */
[----:B------:R-:W-:Y:S01]  /*13150*/  ISETP.GT.AND P3, PT, R0, 0x21, P0 ;  /* 0x000000210000780c */ /* 0x000fe20000764270 */
[----:B--2---:R-:W-:Y:S02]  /*13160*/  FMUL R9, R170, UR11 ;  /* 0x0000000baa097c20 */ /* 0x004fe40008400000 */
[----:B------:R2:W-:Y:S01]  /*13170*/  @P4 STG.E desc[UR20][R6.64+0x80], R13 ;  /* 0x0000800d06004986 */ /* 0x0005e2000c101914 */
[----:B------:R-:W-:Y:S01]  /*13180*/  ISETP.GT.AND P4, PT, R0, 0x28, P1 ;  /* 0x000000280000780c */ /* 0x000fe20000f84270 */
[----:B------:R-:W-:Y:S02]  /*13190*/  FMUL R171, R171, UR11 ;  /* 0x0000000babab7c20 */ /* 0x000fe40008400000 */
[----:B------:R-:W-:Y:S01]  /*131a0*/  @P5 STG.E desc[UR20][R6.64+0x84], R169 ;  /* 0x000084a906005986 */ /* 0x000fe2000c101914 */
[----:B-1----:R-:W-:Y:S01]  /*131b0*/  FMUL R11, R172, UR11 ;  /* 0x0000000bac0b7c20 */ /* 0x002fe20008400000 */
        /* <DEDUP_REMOVED lines=8> */
[----:B------:R-:W-:Y:S01]  /*13240*/  @P3 STG.E desc[UR20][R4.64+0x84], R171 ;  /* 0x000084ab04003986 */ /* 0x000fe2000c101914 */
[----:B------:R-:W-:Y:S01]  /*13250*/  ISETP.GT.AND P3, PT, R0, 0x29, P0 ;  /* 0x000000290000780c */ /* 0x000fe20000764270 */
[----:B--2---:R-:W-:Y:S02]  /*13260*/  FMUL R13, R174, UR11 ;  /* 0x0000000bae0d7c20 */ /* 0x004fe40008400000 */
[----:B------:R2:W-:Y:S01]  /*13270*/  @P4 STG.E desc[UR20][R6.64+0xa0], R11 ;  /* 0x0000a00b06004986 */ /* 0x0005e2000c101914 */
[----:B------:R-:W-:Y:S01]  /*13280*/  ISETP.GT.AND P4, PT, R0, 0x30, P1 ;  /* 0x000000300000780c */ /* 0x000fe20000f84270 */
[----:B------:R-:W-:-:S02]  /*13290*/  FMUL R175, R175, UR11 ;  /* 0x0000000bafaf7c20 */ /* 0x000fc40008400000 */
[----:B------:R-:W-:Y:S01]  /*132a0*/  @P5 STG.E desc[UR20][R6.64+0xa4], R173 ;  /* 0x0000a4ad06005986 */ /* 0x000fe2000c101914 */
[----:B-1----:R-:W-:Y:S01]  /*132b0*/  FMUL R9, R176, UR11 ;  /* 0x0000000bb0097c20 */ /* 0x002fe20008400000 */
[----:B------:R-:W-:Y:S01]  /*132c0*/  ISETP.GT.AND P5, PT, R0, 0x31, P1 ;  /* 0x000000310000780c */ /* 0x000fe20000fa4270 */
[----:B------:R-:W-:Y:S01]  /*132d0*/  FMUL R177, R177, UR11 ;  /* 0x0000000bb1b17c20 */ /* 0x000fe20008400000 */
[----:B------:R-:W-:Y:S02]  /*132e0*/  F2FP.TF32.F32.PACK_B R13, R13 ;  /* 0x0000000dff0d723e */ /* 0x000fe400024050ff */
[----:B------:R-:W-:Y:S02]  /*132f0*/  F2FP.TF32.F32.PACK_B R175, R175 ;  /* 0x000000afffaf723e */ /* 0x000fe400024050ff */
[----:B------:R-:W-:Y:S01]  /*13300*/  F2FP.TF32.F32.PACK_B R9, R9 ;  /* 0x00000009ff09723e */ /* 0x000fe200024050ff */
[----:B------:R1:W-:Y:S01]  /*13310*/  @P2 STG.E desc[UR20][R4.64+0xa0], R13 ;  /* 0x0000a00d04002986 */ /* 0x0003e2000c101914 */
[----:B------:R-:W-:-:S02]  /*13320*/  F2FP.TF32.F32.PACK_B R177, R177 ;  /* 0x000000b1ffb1723e */ /* 0x000fc400024050ff */
[C---:B------:R-:W-:Y:S01]  /*13330*/  ISETP.GT.AND P2, PT, R0.reuse, 0x30, P0 ;  /* 0x000000300000780c */ /* 0x040fe20000744270 */
        /* <DEDUP_REMOVED lines=24> */
[C---:B------:R-:W-:Y:S02]  /*134c0*/  ISETP.GT.AND P5, PT, R0.reuse, 0x41, P1 ;  /* 0x000000410000780c */ /* 0x040fe40000fa4270 */
[----:B------:R-:W-:Y:S01]  /*134d0*/  ISETP.GT.AND P6, PT, R0, 0x40, P0 ;  /* 0x000000400000780c */ /* 0x000fe200007c4270 */
[----:B------:R-:W-:Y:S01]  /*134e0*/  FMUL R185, R185, UR11 ;  /* 0x0000000bb9b97c20 */ /* 0x000fe20008400000 */
[----:B------:R-:W-:Y:S02]  /*134f0*/  F2FP.TF32.F32.PACK_B R9, R9 ;  /* 0x00000009ff09723e */ /* 0x000fe400024050ff */
[----:B------:R-:W-:Y:S01]  /*13500*/  F2FP.TF32.F32.PACK_B R183, R183 ;  /* 0x000000b7ffb7723e */ /* 0x000fe200024050ff */
[----:B--2---:R-:W-:Y:S01]  /*13510*/  FMUL R13, R186, UR11 ;  /* 0x0000000bba0d7c20 */ /* 0x004fe20008400000 */
[----:B------:R-:W-:Y:S01]  /*13520*/  F2FP.TF32.F32.PACK_B R11, R11 ;  /* 0x0000000bff0b723e */ /* 0x000fe200024050ff */
[----:B------:R1:W-:Y:S01]  /*13530*/  @P2 STG.E desc[UR20][R4.64+0xe0], R9 ;  /* 0x0000e00904002986 */ /* 0x0003e2000c101914 */
[----:B------:R-:W-:-:S02]  /*13540*/  F2FP.TF32.F32.PACK_B R185, R185 ;  /* 0x000000b9ffb9723e */ /* 0x000fc400024050ff */
[----:B------:R-:W-:Y:S01]  /*13550*/  F2FP.TF32.F32.PACK_B R13, R13 ;  /* 0x0000000dff0d723e */ /* 0x000fe200024050ff */
[----:B------:R-:W-:Y:S01]  /*13560*/  @P3 STG.E desc[UR20][R4.64+0xe4], R183 ;  /* 0x0000e4b704003986 */ /* 0x000fe2000c101914 */
[----:B------:R-:W-:-:S03]  /*13570*/  ISETP.GT.AND P3, PT, R0, 0x41, P0 ;  /* 0x000000410000780c */ /* 0x000fc60000764270 */
[----:B------:R2:W-:Y:S01]  /*13580*/  @P4 STG.E desc[UR20][R6.64+0x100], R11 ;  /* 0x0001000b06004986 */ /* 0x0005e2000c101914 */
[----:B------:R-:W-:Y:S01]  /*13590*/  ISETP.GT.AND P4, PT, R0, 0x48, P1 ;  /* 0x000000480000780c */ /* 0x000fe20000f84270 */
[----:B------:R-:W-:Y:S02]  /*135a0*/  FMUL R187, R187, UR11 ;  /* 0x0000000bbbbb7c20 */ /* 0x000fe40008400000 */
[----:B------:R-:W-:Y:S01]  /*135b0*/  @P5 STG.E desc[UR20][R6.64+0x104], R185 ;  /* 0x000104b906005986 */ /* 0x000fe2000c101914 */
[----:B-1----:R-:W-:-:S03]  /*135c0*/  FMUL R9, R188, UR11 ;  /* 0x0000000bbc097c20 */ /* 0x002fc60008400000 */
[----:B------:R1:W-:Y:S01]  /*135d0*/  @P6 STG.E desc[UR20][R4.64+0x100], R13 ;  /* 0x0001000d04006986 */ /* 0x0003e2000c101914 */
[C---:B------:R-:W-:Y:S01]  /*135e0*/  ISETP.GT.AND P6, PT, R0.reuse, 0x49, P1 ;  /* 0x000000490000780c */ /* 0x040fe20000fc4270 */
[----:B------:R-:W-:Y:S01]  /*135f0*/  FMUL R189, R189, UR11 ;  /* 0x0000000bbdbd7c20 */ /* 0x000fe20008400000 */
[----:B------:R-:W-:Y:S02]  /*13600*/  F2FP.TF32.F32.PACK_B R187, R187 ;  /* 0x000000bbffbb723e */ /* 0x000fe400024050ff */
[----:B------:R-:W-:Y:S02]  /*13610*/  F2FP.TF32.F32.PACK_B R9, R9 ;  /* 0x00000009ff09723e */ /* 0x000fe400024050ff */
[----:B------:R-:W-:Y:S01]  /*13620*/  ISETP.GT.AND P2, PT, R0, 0x48, P0 ;  /* 0x000000480000780c */ /* 0x000fe20000744270 */
[----:B------:R-:W-:Y:S01]  /*13630*/  @P3 STG.E desc[UR20][R4.64+0x104], R187 ;  /* 0x000104bb04003986 */ /* 0x000fe2000c101914 */
[----:B------:R-:W-:Y:S01]  /*13640*/  F2FP.TF32.F32.PACK_B R189, R189 ;  /* 0x000000bdffbd723e */ /* 0x000fe200024050ff */
[----:B------:R-:W-:Y:S01]  /*13650*/  FMUL R15, R190, UR11 ;  /* 0x0000000bbe0f7c20 */ /* 0x000fe20008400000 */
[C---:B------:R-:W-:Y:S01]  /*13660*/  ISETP.GT.AND P5, PT, R0.reuse, 0x49, P0 ;  /* 0x000000490000780c */ /* 0x040fe200007a4270 */
[----:B------:R3:W-:Y:S01]  /*13670*/  @P4 STG.E desc[UR20][R6.64+0x120], R9 ;  /* 0x0001200906004986 */ /* 0x0007e2000c101914 */
[----:B------:R-:W-:Y:S01]  /*13680*/  ISETP.GT.AND P4, PT, R0, 0x50, P1 ;  /* 0x000000500000780c */ /* 0x000fe20000f84270 */
[----:B------:R-:W-:Y:S01]  /*13690*/  FMUL R191, R191, UR11 ;  /* 0x0000000bbfbf7c20 */ /* 0x000fe20008400000 */
[----:B------:R-:W-:Y:S01]  /*136a0*/  FMUL R17, R192, UR11 ;  /* 0x0000000bc0117c20 */ /* 0x000fe20008400000 */
[----:B------:R-:W-:Y:S01]  /*136b0*/  @P6 STG.E desc[UR20][R6.64+0x124], R189 ;  /* 0x000124bd06006986 */ /* 0x000fe2000c101914 */
[----:B------:R-:W-:-:S02]  /*136c0*/  ISETP.GT.AND P3, PT, R0, 0x51, P1 ;  /* 0x000000510000780c */ /* 0x000fc40000f64270 */
[----:B------:R-:W-:Y:S02]  /*136d0*/  F2FP.TF32.F32.PACK_B R15, R15 ;  /* 0x0000000fff0f723e */ /* 0x000fe400024050ff */
[----:B------:R-:W-:Y:S01]  /*136e0*/  ISETP.GT.AND P6, PT, R0, 0x50, P0 ;  /* 0x000000500000780c */ /* 0x000fe200007c4270 */
[----:B------:R-:W-:Y:S01]  /*136f0*/  FMUL R193, R193, UR11 ;  /* 0x0000000bc1c17c20 */ /* 0x000fe20008400000 */
[----:B------:R-:W-:Y:S01]  /*13700*/  F2FP.TF32.F32.PACK_B R191, R191 ;  /* 0x000000bfffbf723e */ /* 0x000fe200024050ff */
[----:B--2---:R-:W-:Y:S01]  /*13710*/  FMUL R11, R194, UR11 ;  /* 0x0000000bc20b7c20 */ /* 0x004fe20008400000 */
[----:B------:R-:W-:Y:S01]  /*13720*/  F2FP.TF32.F32.PACK_B R17, R17 ;  /* 0x00000011ff11723e */ /* 0x000fe200024050ff */
[----:B------:R-:W-:Y:S01]  /*13730*/  @P2 STG.E desc[UR20][R4.64+0x120], R15 ;  /* 0x0001200f04002986 */ /* 0x000fe2000c101914 */
[----:B------:R-:W-:Y:S02]  /*13740*/  ISETP.GT.AND P2, PT, R0, 0x51, P0 ;  /* 0x000000510000780c */ /* 0x000fe40000744270 */
[----:B------:R-:W-:Y:S01]  /*13750*/  F2FP.TF32.F32.PACK_B R193, R193 ;  /* 0x000000c1ffc1723e */ /* 0x000fe200024050ff */
[----:B------:R-:W-:Y:S01]  /*13760*/  @P5 STG.E desc[UR20][R4.64+0x124], R191 ;  /* 0x000124bf04005986 */ /* 0x000fe2000c101914 */
[----:B------:R-:W-:Y:S01]  /*13770*/  F2FP.TF32.F32.PACK_B R11, R11 ;  /* 0x0000000bff0b723e */ /* 0x000fe200024050ff */
[----:B------:R-:W-:-:S02]  /*13780*/  FMUL R195, R195, UR11 ;  /* 0x0000000bc3c37c20 */ /* 0x000fc40008400000 */
[----:B------:R-:W-:Y:S01]  /*13790*/  @P4 STG.E desc[UR20][R6.64+0x140], R17 ;  /* 0x0001401106004986 */ /* 0x000fe2000c101914 */
[C---:B------:R-:W-:Y:S02]  /*137a0*/  ISETP.GT.AND P4, PT, R0.reuse, 0x59, P1 ;  /* 0x000000590000780c */ /* 0x040fe40000f84270 */
[----:B------:R-:W-:Y:S01]  /*137b0*/  ISETP.GT.AND P5, PT, R0, 0x58, P1 ;  /* 0x000000580000780c */ /* 0x000fe20000fa4270 */
[----:B------:R-:W-:Y:S01]  /*137c0*/  FMUL R197, R197, UR11 ;  /* 0x0000000bc5c57c20 */ /* 0x000fe20008400000 */
[----:B------:R-:W-:Y:S01]  /*137d0*/  @P3 STG.E desc[UR20][R6.64+0x144], R193 ;  /* 0x000144c106003986 */ /* 0x000fe2000c101914 */
[----:B------:R-:W-:Y:S01]  /*137e0*/  FMUL R19, R196, UR11 ;  /* 0x0000000bc4137c20 */ /* 0x000fe20008400000 */
[----:B------:R-:W-:Y:S02]  /*137f0*/  ISETP.GT.AND P3, PT, R0, 0x58, P0 ;  /* 0x000000580000780c */ /* 0x000fe40000764270 */
[----:B------:R-:W-:Y:S01]  /*13800*/  @P6 STG.E desc[UR20][R4.64+0x140], R11 ;  /* 0x0001400b04006986 */ /* 0x000fe2000c101914 */
[----:B------:R-:W-:-:S02]  /*13810*/  F2FP.TF32.F32.PACK_B R195, R195 ;  /* 0x000000c3ffc3723e */ /* 0x000fc400024050ff */
[----:B------:R-:W-:Y:S01]  /*13820*/  ISETP.GT.AND P6, PT, R0, 0x59, P0 ;  /* 0x000000590000780c */ /* 0x000fe200007c4270 */
[----:B------:R-:W-:Y:S01]  /*13830*/  FMUL R21, R198, UR11 ;  /* 0x0000000bc6157c20 */ /* 0x000fe20008400000 */
[----:B------:R-:W-:Y:S01]  /*13840*/  FMUL R199, R199, UR11 ;  /* 0x0000000bc7c77c20 */ /* 0x000fe20008400000 */
[----:B------:R-:W-:Y:S01]  /*13850*/  F2FP.TF32.F32.PACK_B R197, R197 ;  /* 0x000000c5ffc5723e */ /* 0x000fe200024050ff */
[----:B------:R-:W-:Y:S01]  /*13860*/  @P2 STG.E desc[UR20][R4.64+0x144], R195 ;  /* 0x000144c304002986 */ /* 0x000fe2000c101914 */
[----:B------:R-:W-:Y:S02]  /*13870*/  F2FP.TF32.F32.PACK_B R19, R19 ;  /* 0x00000013ff13723e */ /* 0x000fe400024050ff */
[----:B------:R-:W-:Y:S01]  /*13880*/  ISETP.GT.AND P2, PT, R0, 0x60, P1 ;  /* 0x000000600000780c */ /* 0x000fe20000f44270 */
[----:B------:R-:W-:Y:S01]  /*13890*/  @P4 STG.E desc[UR20][R6.64+0x164], R197 ;  /* 0x000164c506004986 */ /* 0x000fe2000c101914 */
[----:B------:R-:W-:Y:S01]  /*138a0*/  F2FP.TF32.F32.PACK_B R21, R21 ;  /* 0x00000015ff15723e */ /* 0x000fe200024050ff */
[----:B-1----:R-:W-:Y:S01]  /*138b0*/  FMUL R13, R200, UR11 ;  /* 0x0000000bc80d7c20 */ /* 0x002fe20008400000 */
[----:B------:R-:W-:Y:S01]  /*138c0*/  F2FP.TF32.F32.PACK_B R199, R199 ;  /* 0x000000c7ffc7723e */ /* 0x000fe200024050ff */
[----:B------:R-:W-:Y:S01]  /*138d0*/  @P5 STG.E desc[UR20][R6.64+0x160], R19 ;  /* 0x0001601306005986 */ /* 0x000fe2000c101914 */
[----:B------:R-:W-:-:S02]  /*138e0*/  ISETP.GT.AND P4, PT, R0, 0x61, P1 ;  /* 0x000000610000780c */ /* 0x000fc40000f84270 */
[----:B------:R-:W-:Y:S01]  /*138f0*/  ISETP.GT.AND P5, PT, R0, 0x60, P0 ;  /* 0x000000600000780c */ /* 0x000fe200007a4270 */
[----:B------:R-:W-:Y:S01]  /*13900*/  FMUL R201, R201, UR11 ;  /* 0x0000000bc9c97c20 */ /* 0x000fe20008400000 */
[----:B------:R-:W-:Y:S01]  /*13910*/  @P3 STG.E desc[UR20][R4.64+0x160], R21 ;  /* 0x0001601504003986 */ /* 0x000fe2000c101914 */
[----:B------:R-:W-:Y:S01]  /*13920*/  FMUL R23, R202, UR11 ;  /* 0x0000000bca177c20 */ /* 0x000fe20008400000 */
[----:B------:R-:W-:Y:S02]  /*13930*/  F2FP.TF32.F32.PACK_B R13, R13 ;  /* 0x0000000dff0d723e */ /* 0x000fe400024050ff */
[----:B------:R-:W-:Y:S01]  /*13940*/  @P6 STG.E desc[UR20][R4.64+0x164], R199 ;  /* 0x000164c704006986 */ /* 0x000fe2000c101914 */
[----:B------:R-:W-:Y:S01]  /*13950*/  ISETP.GT.AND P6, PT, R0, 0x61, P0 ;  /* 0x000000610000780c */ /* 0x000fe200007c4270 */
[----:B------:R-:W-:Y:S01]  /*13960*/  FMUL R203, R203, UR11 ;  /* 0x0000000bcbcb7c20 */ /* 0x000fe20008400000 */
[----:B------:R-:W-:Y:S01]  /*13970*/  F2FP.TF32.F32.PACK_B R201, R201 ;  /* 0x000000c9ffc9723e */ /* 0x000fe200024050ff */
[----:B------:R1:W-:Y:S01]  /*13980*/  @P2 STG.E desc[UR20][R6.64+0x180], R13 ;  /* 0x0001800d06002986 */ /* 0x0003e2000c101914 */
[----:B------:R-:W-:-:S02]  /*13990*/  F2FP.TF32.F32.PACK_B R23, R23 ;  /* 0x00000017ff17723e */ /* 0x000fc400024050ff */
[C---:B------:R-:W-:Y:S01]  /*139a0*/  ISETP.GT.AND P2, PT, R0.reuse, 0x68, P1 ;  /* 0x000000680000780c */ /* 0x040fe20000f44270 */
[----:B------:R-:W-:Y:S01]  /*139b0*/  @P4 STG.E desc[UR20][R6.64+0x184], R201 ;  /* 0x000184c906004986 */ /* 0x000fe2000c101914 */
[----:B------:R-:W-:Y:S01]  /*139c0*/  ISETP.GT.AND P3, PT, R0, 0x69, P1 ;  /* 0x000000690000780c */ /* 0x000fe20000f64270 */
[----:B------:R-:W-:Y:S01]  /*139d0*/  FMUL R153, R204, UR11 ;  /* 0x0000000bcc997c20 */ /* 0x000fe20008400000 */
[----:B------:R-:W-:Y:S01]  /*139e0*/  F2FP.TF32.F32.PACK_B R203, R203 ;  /* 0x000000cbffcb723e */ /* 0x000fe200024050ff */
[----:B------:R-:W-:Y:S01]  /*139f0*/  @P5 STG.E desc[UR20][R4.64+0x180], R23 ;  /* 0x0001801704005986 */ /* 0x000fe2000c101914 */
[C---:B------:R-:W-:Y:S01]  /*13a00*/  ISETP.GT.AND P4, PT, R0.reuse, 0x68, P0 ;  /* 0x000000680000780c */ /* 0x040fe20000784270 */
[----:B------:R-:W-:Y:S01]  /*13a10*/  FMUL R205, R205, UR11 ;  /* 0x0000000bcdcd7c20 */ /* 0x000fe20008400000 */
[----:B------:R-:W-:Y:S01]  /*13a20*/  ISETP.GT.AND P5, PT, R0, 0x69, P0 ;  /* 0x000000690000780c */ /* 0x000fe200007a4270 */
[----:B------:R-:W-:Y:S01]  /*13a30*/  FMUL R155, R206, UR11 ;  /* 0x0000000bce9b7c20 */ /* 0x000fe20008400000 */
[----:B------:R-:W-:Y:S01]  /*13a40*/  FMUL R207, R207, UR11 ;  /* 0x0000000bcfcf7c20 */ /* 0x000fe20008400000 */
[----:B------:R-:W-:Y:S01]  /*13a50*/  @P6 STG.E desc[UR20][R4.64+0x184], R203 ;  /* 0x000184cb04006986 */ /* 0x000fe2000c101914 */
[----:B------:R-:W-:-:S02]  /*13a60*/  F2FP.TF32.F32.PACK_B R153, R153 ;  /* 0x00000099ff99723e */ /* 0x000fc400024050ff */
[----:B------:R-:W-:Y:S02]  /*13a70*/  ISETP.GT.AND P6, PT, R0, 0x70, P1 ;  /* 0x000000700000780c */ /* 0x000fe40000fc4270 */
[----:B------:R-:W-:Y:S01]  /*13a80*/  F2FP.TF32.F32.PACK_B R205, R205 ;  /* 0x000000cdffcd723e */ /* 0x000fe200024050ff */
[----:B------:R-:W-:Y:S01]  /*13a90*/  FMUL R157, R208, UR11 ;  /* 0x0000000bd09d7c20 */ /* 0x000fe20008400000 */
[----:B------:R-:W-:Y:S01]  /*13aa0*/  F2FP.TF32.F32.PACK_B R155, R155 ;  /* 0x0000009bff9b723e */ /* 0x000fe200024050ff */
[----:B------:R-:W-:Y:S01]  /*13ab0*/  @P2 STG.E desc[UR20][R6.64+0x1a0], R153 ;  /* 0x0001a09906002986 */ /* 0x000fe2000c101914 */
[----:B------:R-:W-:Y:S02]  /*13ac0*/  F2FP.TF32.F32.PACK_B R207, R207 ;  /* 0x000000cfffcf723e */ /* 0x000fe400024050ff */
[C---:B------:R-:W-:Y:S01]  /*13ad0*/  ISETP.GT.AND P2, PT, R0.reuse, 0x71, P1 ;  /* 0x000000710000780c */ /* 0x040fe20000f44270 */
[----:B------:R-:W-:Y:S01]  /*13ae0*/  @P3 STG.E desc[UR20][R6.64+0x1a4], R205 ;  /* 0x0001a4cd06003986 */ /* 0x000fe2000c101914 */
[----:B------:R-:W-:Y:S01]  /*13af0*/  ISETP.GT.AND P3, PT, R0, 0x70, P0 ;  /* 0x000000700000780c */ /* 0x000fe20000764270 */
[----:B------:R-:W-:Y:S01]  /*13b00*/  FMUL R209, R209, UR11 ;  /* 0x0000000bd1d17c20 */ /* 0x000fe20008400000 */
[----:B------:R-:W-:Y:S01]  /*13b10*/  F2FP.TF32.F32.PACK_B R157, R157 ;  /* 0x0000009dff9d723e */ /* 0x000fe200024050ff */
[----:B------:R-:W-:Y:S01]  /*13b20*/  @P4 STG.E desc[UR20][R4.64+0x1a0], R155 ;  /* 0x0001a09b04004986 */ /* 0x000fe2000c101914 */
[----:B------:R-:W-:Y:S01]  /*13b30*/  FMUL R159, R210, UR11 ;  /* 0x0000000bd29f7c20 */ /* 0x000fe20008400000 */
[----:B------:R-:W-:-:S02]  /*13b40*/  ISETP.GT.AND P4, PT, R0, 0x71, P0 ;  /* 0x000000710000780c */ /* 0x000fc40000784270 */
[----:B------:R-:W-:Y:S01]  /*13b50*/  @P5 STG.E desc[UR20][R4.64+0x1a4], R207 ;  /* 0x0001a4cf04005986 */ /* 0x000fe2000c101914 */
[C---:B------:R-:W-:Y:S02]  /*13b60*/  ISETP.GT.AND P5, PT, R0.reuse, 0x78, P1 ;  /* 0x000000780000780c */ /* 0x040fe40000fa4270 */
[C---:B------:R-:W-:Y:S01]  /*13b70*/  ISETP.GT.AND P1, PT, R0.reuse, 0x79, P1 ;  /* 0x000000790000780c */ /* 0x040fe20000f24270 */
[----:B------:R-:W-:Y:S01]  /*13b80*/  FMUL R211, R211, UR11 ;  /* 0x0000000bd3d37c20 */ /* 0x000fe20008400000 */
[----:B------:R-:W-:Y:S01]  /*13b90*/  @P6 STG.E desc[UR20][R6.64+0x1c0], R157 ;  /* 0x0001c09d06006986 */ /* 0x000fe2000c101914 */
[----:B------:R-:W-:Y:S01]  /*13ba0*/  FMUL R213, R213, UR11 ;  /* 0x0000000bd5d57c20 */ /* 0x000fe20008400000 */
[----:B------:R-:W-:Y:S02]  /*13bb0*/  F2FP.TF32.F32.PACK_B R209, R209 ;  /* 0x000000d1ffd1723e */ /* 0x000fe400024050ff */
[----:B------:R-:W-:Y:S01]  /*13bc0*/  ISETP.GT.AND P6, PT, R0, 0x78, P0 ;  /* 0x000000780000780c */ /* 0x000fe200007c4270 */
[----:B------:R-:W-:Y:S01]  /*13bd0*/  FMUL R161, R212, UR11 ;  /* 0x0000000bd4a17c20 */ /* 0x000fe20008400000 */
[----:B------:R-:W-:Y:S01]  /*13be0*/  F2FP.TF32.F32.PACK_B R159, R159 ;  /* 0x0000009fff9f723e */ /* 0x000fe200024050ff */
[----:B------:R-:W-:Y:S01]  /*13bf0*/  FMUL R163, R214, UR11 ;  /* 0x0000000bd6a37c20 */ /* 0x000fe20008400000 */
[----:B------:R-:W-:Y:S01]  /*13c00*/  USHF.L.U32 UR7, UR14, 0x9, URZ ;  /* 0x000000090e077899 */ /* 0x000fe2000800063f */
[----:B------:R-:W-:Y:S01]  /*13c10*/  F2FP.TF32.F32.PACK_B R211, R211 ;  /* 0x000000d3ffd3723e */ /* 0x000fe200024050ff */
[----:B------:R-:W-:Y:S01]  /*13c20*/  @P2 STG.E desc[UR20][R6.64+0x1c4], R209 ;  /* 0x0001c4d106002986 */ /* 0x000fe2000c101914 */
[----:B------:R-:W-:Y:S01]  /*13c30*/  F2FP.TF32.F32.PACK_B R213, R213 ;  /* 0x000000d5ffd5723e */ /* 0x000fe200024050ff */
[----:B------:R-:W-:Y:S01]  /*13c40*/  USHF.L.U64.HI UR6, UR14, 0x9, UR15 ;  /* 0x000000090e067899 */ /* 0x000fe2000801020f */
[----:B------:R-:W-:Y:S01]  /*13c50*/  F2FP.TF32.F32.PACK_B R161, R161 ;  /* 0x000000a1ffa1723e */ /* 0x000fe200024050ff */
[----:B------:R-:W-:Y:S01]  /*13c60*/  @P3 STG.E desc[UR20][R4.64+0x1c0], R159 ;  /* 0x0001c09f04003986 */ /* 0x000fe2000c101914 */
[----:B------:R-:W-:Y:S01]  /*13c70*/  ISETP.GT.AND P3, PT, R14, 0x80, PT ;  /* 0x000000800e00780c */ /* 0x000fe20003f64270 */
[----:B---3--:R-:W-:Y:S01]  /*13c80*/  IMAD.U32 R9, RZ, RZ, UR7 ;  /* 0x00000007ff097e24 */ /* 0x008fe2000f8e00ff */
[----:B------:R-:W-:Y:S01]  /*13c90*/  F2FP.TF32.F32.PACK_B R163, R163 ;  /* 0x000000a3ffa3723e */ /* 0x000fe200024050ff */
[----:B------:R-:W-:Y:S01]  /*13ca0*/  @P4 STG.E desc[UR20][R4.64+0x1c4], R211 ;  /* 0x0001c4d304004986 */ /* 0x000fe2000c101914 */
[----:B------:R-:W-:-:S03]  /*13cb0*/  ISETP.GT.AND P0, PT, R0, 0x79, P0 ;  /* 0x000000790000780c */ /* 0x000fc60000704270 */
[----:B------:R-:W-:Y:S01]  /*13cc0*/  @P1 STG.E desc[UR20][R6.64+0x1e4], R213 ;  /* 0x0001e4d506001986 */ /* 0x000fe2000c101914 */
[----:B------:R-:W-:Y:S01]  /*13cd0*/  ISETP.GT.AND P1, PT, R0, RZ, P3 ;  /* 0x000000ff0000720c */ /* 0x000fe20001f24270 */
[----:B------:R-:W-:Y:S02]  /*13ce0*/  FMUL R215, R215, UR11 ;  /* 0x0000000bd7d77c20 */ /* 0x000fe40008400000 */
[----:B------:R2:W-:Y:S01]  /*13cf0*/  @P5 STG.E desc[UR20][R6.64+0x1e0], R161 ;  /* 0x0001e0a106005986 */ /* 0x0005e2000c101914 */
[----:B-1----:R-:W-:Y:S01]  /*13d00*/  FMUL R13, R88, UR11 ;  /* 0x0000000b580d7c20 */ /* 0x002fe20008400000 */
[----:B------:R-:W-:Y:S02]  /*13d10*/  ISETP.GT.AND P4, PT, R0, 0x1, P3 ;  /* 0x000000010000780c */ /* 0x000fe40001f84270 */
[----:B------:R-:W-:Y:S01]  /*13d20*/  @P6 STG.E desc[UR20][R4.64+0x1e0], R163 ;  /* 0x0001e0a304006986 */ /* 0x000fe2000c101914 */
[C---:B------:R-:W-:Y:S01]  /*13d30*/  IADD3 R8, P2, P6, R2.reuse, UR9, R9 ;  /* 0x0000000902087c10 */ /* 0x040fe2000fe5e009 */
[----:B------:R-:W-:Y:S01]  /*13d40*/  FMUL R89, R89, UR11 ;  /* 0x0000000b59597c20 */ /* 0x000fe20008400000 */
[----:B------:R-:W-:Y:S01]  /*13d50*/  F2FP.TF32.F32.PACK_B R215, R215 ;  /* 0x000000d7ffd7723e */ /* 0x000fe200024050ff */
[----:B--2---:R-:W-:Y:S01]  /*13d60*/  IMAD.U32 R7, RZ, RZ, UR6 ;  /* 0x00000006ff077e24 */ /* 0x004fe2000f8e00ff */
[----:B------:R-:W-:-:S02]  /*13d70*/  IADD3 R6, P5, R2, UR7, RZ ;  /* 0x0000000702067c10 */ /* 0x000fc4000ffbe0ff */
[----:B------:R-:W-:Y:S02]  /*13d80*/  F2FP.TF32.F32.PACK_B R13, R13 ;  /* 0x0000000dff0d723e */ /* 0x000fe400024050ff */
[C---:B------:R-:W-:Y:S02]  /*13d90*/  IADD3.X R9, R3.reuse, UR8, R7, P2, P6 ;  /* 0x0000000803097c10 */ /* 0x040fe400097ec407 */
[----:B------:R-:W-:Y:S02]  /*13da0*/  IADD3.X R7, R3, UR6, RZ, P5, !PT ;  /* 0x0000000603077c10 */ /* 0x000fe4000affe4ff */
[----:B------:R-:W-:Y:S01]  /*13db0*/  ISETP.GT.AND P2, PT, R14, 0x88, PT ;  /* 0x000000880e00780c */ /* 0x000fe20003f44270 */
[----:B------:R1:W-:Y:S01]  /*13dc0*/  @P0 STG.E desc[UR20][R4.64+0x1e4], R215 ;  /* 0x0001e4d704000986 */ /* 0x0003e2000c101914 */
[----:B------:R-:W-:Y:S02]  /*13dd0*/  F2FP.TF32.F32.PACK_B R89, R89 ;  /* 0x00000059ff59723e */ /* 0x000fe400024050ff */
[C---:B------:R-:W-:Y:S01]  /*13de0*/  ISETP.GT.AND P0, PT, R0.reuse, RZ, P2 ;  /* 0x000000ff0000720c */ /* 0x040fe20001704270 */
[----:B------:R2:W-:Y:S01]  /*13df0*/  @P1 STG.E desc[UR20][R6.64], R13 ;  /* 0x0000000d06001986 */ /* 0x0005e2000c101914 */
[----:B------:R-:W-:Y:S01]  /*13e00*/  ISETP.GT.AND P1, PT, R0, 0x1, P2 ;  /* 0x000000010000780c */ /* 0x000fe20001724270 */
[----:B------:R-:W-:Y:S01]  /*13e10*/  FMUL R15, R90, UR11 ;  /* 0x0000000b5a0f7c20 */ /* 0x000fe20008400000 */
[----:B------:R-:W-:Y:S01]  /*13e20*/  FMUL R91, R91, UR11 ;  /* 0x0000000b5b5b7c20 */ /* 0x000fe20008400000 */
[----:B------:R-:W-:Y:S01]  /*13e30*/  @P4 STG.E desc[UR20][R6.64+0x4], R89 ;  /* 0x0000045906004986 */ /* 0x000fe2000c101914 */
[----:B------:R-:W-:-:S02]  /*13e40*/  IADD3 R10, P4, R6, UR9, RZ ;  /* 0x00000009060a7c10 */ /* 0x000fc4000ff9e0ff */
[----:B------:R-:W-:Y:S02]  /*13e50*/  F2FP.TF32.F32.PACK_B R15, R15 ;  /* 0x0000000fff0f723e */ /* 0x000fe400024050ff */
[----:B------:R-:W-:Y:S02]  /*13e60*/  IADD3.X R11, R7, UR8, RZ, P4, !PT ;  /* 0x00000008070b7c10 */ /* 0x000fe4000a7fe4ff */
[----:B------:R-:W-:Y:S02]  /*13e70*/  F2FP.TF32.F32.PACK_B R91, R91 ;  /* 0x0000005bff5b723e */ /* 0x000fe400024050ff */
[C---:B------:R-:W-:Y:S01]  /*13e80*/  ISETP.GT.AND P4, PT, R0.reuse, 0x8, P3 ;  /* 0x000000080000780c */ /* 0x040fe20001f84270 */
[----:B------:R-:W-:Y:S01]  /*13e90*/  @P0 STG.E desc[UR20][R10.64], R15 ;  /* 0x0000000f0a000986 */ /* 0x000fe2000c101914 */
[C---:B------:R-:W-:Y:S02]  /*13ea0*/  ISETP.GT.AND P5, PT, R0.reuse, 0x9, P3 ;  /* 0x000000090000780c */ /* 0x040fe40001fa4270 */
[C---:B------:R-:W-:Y:S01]  /*13eb0*/  ISETP.GT.AND P0, PT, R0.reuse, 0x8, P2 ;  /* 0x000000080000780c */ /* 0x040fe20001704270 */
[----:B------:R-:W-:Y:S01]  /*13ec0*/  @P1 STG.E desc[UR20][R10.64+0x4], R91 ;  /* 0x0000045b0a001986 */ /* 0x000fe2000c101914 */
[----:B------:R-:W-:Y:S01]  /*13ed0*/  ISETP.GT.AND P1, PT, R0, 0x9, P2 ;  /* 0x000000090000780c */ /* 0x000fe20001724270 */
[----:B-1----:R-:W-:Y:S01]  /*13ee0*/  FMUL R5, R92, UR11 ;  /* 0x0000000b5c057c20 */ /* 0x002fe20008400000 */
[----:B------:R-:W-:Y:S01]  /*13ef0*/  FMUL R93, R93, UR11 ;  /* 0x0000000b5d5d7c20 */ /* 0x000fe20008400000 */
[----:B--2---:R-:W-:Y:S01]  /*13f00*/  FMUL R13, R94, UR11 ;  /* 0x0000000b5e0d7c20 */ /* 0x004fe20008400000 */
[----:B------:R-:W-:-:S02]  /*13f10*/  FMUL R95, R95, UR11 ;  /* 0x0000000b5f5f7c20 */ /* 0x000fc40008400000 */
[----:B------:R-:W-:Y:S02]  /*13f20*/  F2FP.TF32.F32.PACK_B R5, R5 ;  /* 0x00000005ff05723e */ /* 0x000fe400024050ff */
[----:B------:R-:W-:Y:S02]  /*13f30*/  F2FP.TF32.F32.PACK_B R93, R93 ;  /* 0x0000005dff5d723e */ /* 0x000fe400024050ff */
[----:B------:R-:W-:Y:S01]  /*13f40*/  F2FP.TF32.F32.PACK_B R13, R13 ;  /* 0x0000000dff0d723e */ /* 0x000fe200024050ff */
[----:B------:R1:W-:Y:S01]  /*13f50*/  @P4 STG.E desc[UR20][R6.64+0x20], R5 ;  /* 0x0000200506004986 */ /* 0x0003e2000c101914 */
[----:B------:R-:W-:Y:S01]  /*13f60*/  F2FP.TF32.F32.PACK_B R95, R95 ;  /* 0x0000005fff5f723e */ /* 0x000fe200024050ff */
[----:B------:R-:W-:Y:S02]  /*13f70*/  @P1 IMAD.MOV.U32 R4, RZ, RZ, R8 ;  /* 0x000000ffff041224 */ /* 0x000fe400078e0008 */
[----:B------:R-:W-:Y:S04]  /*13f80*/  @P5 STG.E desc[UR20][R6.64+0x24], R93 ;  /* 0x0000245d06005986 */ /* 0x000fe8000c101914 */
[----:B------:R-:W-:Y:S01]  /*13f90*/  @P0 STG.E desc[UR20][R8.64+0x20], R13 ;  /* 0x0000200d08000986 */ /* 0x000fe2000c101914 */
[C---:B------:R-:W-:Y:S01]  /*13fa0*/  ISETP.GT.AND P0, PT, R0.reuse, 0x10, P2 ;  /* 0x000000100000780c */ /* 0x040fe20001704270 */
[----:B-1----:R-:W-:Y:S01]  /*13fb0*/  @P1 IMAD.MOV.U32 R5, RZ, RZ, R9 ;  /* 0x000000ffff051224 */ /* 0x002fe200078e0009 */
[----:B------:R-:W-:-:S02]  /*13fc0*/  ISETP.GT.AND P4, PT, R0, 0x10, P3 ;  /* 0x000000100000780c */ /* 0x000fc40001f84270 */
[C---:B------:R-:W-:Y:S02]  /*13fd0*/  ISETP.GT.AND P5, PT, R0.reuse, 0x11, P3 ;  /* 0x000000110000780c */ /* 0x040fe40001fa4270 */
[----:B------:R1:W-:Y:S01]  /*13fe0*/  @P1 STG.E desc[UR20][R4.64+0x24], R95 ;  /* 0x0000245f04001986 */ /* 0x0003e2000c101914 */
[----:B------:R-:W-:Y:S01]  /*13ff0*/  ISETP.GT.AND P1, PT, R0, 0x11, P2 ;  /* 0x000000110000780c */ /* 0x000fe20001724270 */
[----:B------:R-:W-:Y:S01]  /*14000*/  FMUL R15, R96, UR11 ;  /* 0x0000000b600f7c20 */ /* 0x000fe20008400000 */
[----:B------:R-:W-:Y:S01]  /*14010*/  FMUL R97, R97, UR11 ;  /* 0x0000000b61617c20 */ /* 0x000fe20008400000 */
[----:B------:R-:W-:Y:S01]  /*14020*/  FMUL R11, R98, UR11 ;  /* 0x0000000b620b7c20 */ /* 0x000fe20008400000 */
[----:B------:R-:W-:Y:S02]  /*14030*/  FMUL R99, R99, UR11 ;  /* 0x0000000b63637c20 */ /* 0x000fe40008400000 */
[----:B------:R-:W-:Y:S02]  /*14040*/  F2FP.TF32.F32.PACK_B R15, R15 ;  /* 0x0000000fff0f723e */ /* 0x000fe400024050ff */
[----:B------:R-:W-:-:S02]  /*14050*/  F2FP.TF32.F32.PACK_B R97, R97 ;  /* 0x00000061ff61723e */ /* 0x000fc400024050ff */
[----:B------:R-:W-:Y:S01]  /*14060*/  F2FP.TF32.F32.PACK_B R11, R11 ;  /* 0x0000000bff0b723e */ /* 0x000fe200024050ff */
[----:B-1----:R-:W-:Y:S02]  /*14070*/  @P0 IMAD.MOV.U32 R4, RZ, RZ, R8 ;  /* 0x000000ffff040224 */ /* 0x002fe400078e0008 */
[----:B------:R-:W-:Y:S01]  /*14080*/  @P0 IMAD.MOV.U32 R5, RZ, RZ, R9 ;  /* 0x000000ffff050224 */ /* 0x000fe200078e0009 */
[----:B------:R-:W-:Y:S01]  /*14090*/  @P4 STG.E desc[UR20][R6.64+0x40], R15 ;  /* 0x0000400f06004986 */ /* 0x000fe2000c101914 */
[----:B------:R-:W-:-:S03]  /*140a0*/  F2FP.TF32.F32.PACK_B R99, R99 ;  /* 0x00000063ff63723e */ /* 0x000fc600024050ff */
[----:B------:R-:W-:Y:S04]  /*140b0*/  @P5 STG.E desc[UR20][R6.64+0x44], R97 ;  /* 0x0000446106005986 */ /* 0x000fe8000c101914 */
[----:B------:R1:W-:Y:S01]  /*140c0*/  @P0 STG.E desc[UR20][R4.64+0x40], R11 ;  /* 0x0000400b04000986 */ /* 0x0003e2000c101914 */
[C---:B------:R-:W-:Y:S02]  /*140d0*/  ISETP.GT.AND P0, PT, R0.reuse, 0x18, P2 ;  /* 0x000000180000780c */ /* 0x040fe40001704270 */
[C---:B------:R-:W-:Y:S02]  /*140e0*/  ISETP.GT.AND P4, PT, R0.reuse, 0x18, P3 ;  /* 0x000000180000780c */ /* 0x040fe40001f84270 */
[----:B------:R-:W-:Y:S01]  /*140f0*/  ISETP.GT.AND P5, PT, R0, 0x19, P3 ;  /* 0x000000190000780c */ /* 0x000fe20001fa4270 */
[----:B-1----:R-:W-:-:S02]  /*14100*/  @P1 IMAD.MOV.U32 R4, RZ, RZ, R8 ;  /* 0x000000ffff041224 */ /* 0x002fc400078e0008 */
[----:B------:R-:W-:Y:S02]  /*14110*/  @P1 IMAD.MOV.U32 R5, RZ, RZ, R9 ;  /* 0x000000ffff051224 */ /* 0x000fe400078e0009 */
[----:B------:R-:W-:Y:S01]  /*14120*/  FMUL R13, R100, UR11 ;  /* 0x0000000b640d7c20 */ /* 0x000fe20008400000 */
[----:B------:R-:W-:Y:S02]  /*14130*/  FMUL R101, R101, UR11 ;  /* 0x0000000b65657c20 */ /* 0x000fe40008400000 */
[----:B------:R1:W-:Y:S01]  /*14140*/  @P1 STG.E desc[UR20][R4.64+0x44], R99 ;  /* 0x0000446304001986 */ /* 0x0003e2000c101914 */
[----:B------:R-:W-:Y:S01]  /*14150*/  ISETP.GT.AND P1, PT, R0, 0x19, P2 ;  /* 0x000000190000780c */ /* 0x000fe20001724270 */
[----:B------:R-:W-:Y:S01]  /*14160*/  FMUL R15, R102, UR11 ;  /* 0x0000000b660f7c20 */ /* 0x000fe20008400000 */
[----:B------:R-:W-:Y:S02]  /*14170*/  F2FP.TF32.F32.PACK_B R13, R13 ;  /* 0x0000000dff0d723e */ /* 0x000fe400024050ff */
[----:B------:R-:W-:Y:S01]  /*14180*/  F2FP.TF32.F32.PACK_B R101, R101 ;  /* 0x00000065ff65723e */ /* 0x000fe200024050ff */
[----:B------:R-:W-:Y:S01]  /*14190*/  FMUL R103, R103, UR11 ;  /* 0x0000000b67677c20 */ /* 0x000fe20008400000 */
[----:B------:R-:W-:Y:S01]  /*141a0*/  F2FP.TF32.F32.PACK_B R15, R15 ;  /* 0x0000000fff0f723e */ /* 0x000fe200024050ff */
[----:B------:R-:W-:Y:S01]  /*141b0*/  @P4 STG.E desc[UR20][R6.64+0x60], R13 ;  /* 0x0000600d06004986 */ /* 0x000fe2000c101914 */
[----:B-1----:R-:W-:-:S02]  /*141c0*/  @P0 IMAD.MOV.U32 R4, RZ, RZ, R8 ;  /* 0x000000ffff040224 */ /* 0x002fc400078e0008 */
[----:B------:R-:W-:Y:S01]  /*141d0*/  @P0 IMAD.MOV.U32 R5, RZ, RZ, R9 ;  /* 0x000000ffff050224 */ /* 0x000fe200078e0009 */
[----:B------:R-:W-:Y:S01]  /*141e0*/  @P5 STG.E desc[UR20][R6.64+0x64], R101 ;  /* 0x0000646506005986 */ /* 0x000fe2000c101914 */
[----:B------:R-:W-:-:S03]  /*141f0*/  F2FP.TF32.F32.PACK_B R103, R103 ;  /* 0x00000067ff67723e */ /* 0x000fc600024050ff */
[----:B------:R1:W-:Y:S01]  /*14200*/  @P0 STG.E desc[UR20][R4.64+0x60], R15 ;  /* 0x0000600f04000986 */ /* 0x0003e2000c101914 */
[C---:B------:R-:W-:Y:S02]  /*14210*/  ISETP.GT.AND P0, PT, R0.reuse, 0x20, P2 ;  /* 0x000000200000780c */ /* 0x040fe40001704270 */
[C---:B------:R-:W-:Y:S02]  /*14220*/  ISETP.GT.AND P4, PT, R0.reuse, 0x20, P3 ;  /* 0x000000200000780c */ /* 0x040fe40001f84270 */
[----:B------:R-:W-:Y:S01]  /*14230*/  ISETP.GT.AND P5, PT, R0, 0x21, P3 ;  /* 0x000000210000780c */ /* 0x000fe20001fa4270 */
[----:B-1----:R-:W-:Y:S02]  /*14240*/  @P1 IMAD.MOV.U32 R4, RZ, RZ, R8 ;  /* 0x000000ffff041224 */ /* 0x002fe400078e0008 */
[----:B------:R-:W-:Y:S02]  /*14250*/  @P1 IMAD.MOV.U32 R5, RZ, RZ, R9 ;  /* 0x000000ffff051224 */ /* 0x000fe400078e0009 */
[----:B------:R-:W-:Y:S01]  /*14260*/  FMUL R11, R104, UR11 ;  /* 0x0000000b680b7c20 */ /* 0x000fe20008400000 */
[----:B------:R-:W-:-:S02]  /*14270*/  FMUL R105, R105, UR11 ;  /* 0x0000000b69697c20 */ /* 0x000fc40008400000 */
        /* <DEDUP_REMOVED lines=8> */
[----:B-1----:R-:W-:Y:S02]  /*14300*/  @P0 IMAD.MOV.U32 R4, RZ, RZ, R8 ;  /* 0x000000ffff040224 */ /* 0x002fe400078e0008 */
        /* <DEDUP_REMOVED lines=107> */
[----:B------:R-:W-:Y:S01]  /*149c0*/  FMUL R11, R128, UR11 ;  /* 0x0000000b800b7c20 */ /* 0x000fe20008400000 */
[----:B-1----:R-:W-:Y:S02]  /*149d0*/  @P1 IMAD.MOV.U32 R4, RZ, RZ, R8 ;  /* 0x000000ffff041224 */ /* 0x002fe400078e0008 */
[----:B------:R-:W-:Y:S02]  /*149e0*/  @P1 IMAD.MOV.U32 R5, RZ, RZ, R9 ;  /* 0x000000ffff051224 */ /* 0x000fe400078e0009 */
[----:B------:R-:W-:Y:S01]  /*149f0*/  FMUL R129, R129, UR11 ;  /* 0x0000000b81817c20 */ /* 0x000fe20008400000 */
[----:B------:R-:W-:-:S02]  /*14a00*/  FMUL R13, R130, UR11 ;  /* 0x0000000b820d7c20 */ /* 0x000fc40008400000 */
[----:B------:R1:W-:Y:S01]  /*14a10*/  @P1 STG.E desc[UR20][R4.64+0x124], R127 ;  /* 0x0001247f04001986 */ /* 0x0003e2000c101914 */
[C---:B------:R-:W-:Y:S02]  /*14a20*/  ISETP.GT.AND P1, PT, R0.reuse, 0x51, P2 ;  /* 0x000000510000780c */ /* 0x040fe40001724270 */
        /* <DEDUP_REMOVED lines=8> */
[----:B------:R-:W-:-:S02]  /*14ab0*/  ISETP.GT.AND P4, PT, R0, 0x58, P3 ;  /* 0x000000580000780c */ /* 0x000fc40001f84270 */
[----:B------:R-:W-:Y:S01]  /*14ac0*/  ISETP.GT.AND P5, PT, R0, 0x59, P3 ;  /* 0x000000590000780c */ /* 0x000fe20001fa4270 */
[----:B------:R1:W-:Y:S01]  /*14ad0*/  @P0 STG.E desc[UR20][R4.64+0x140], R13 ;  /* 0x0001400d04000986 */ /* 0x0003e2000c101914 */
[----:B------:R-:W-:Y:S01]  /*14ae0*/  F2FP.TF32.F32.PACK_B R131, R131 ;  /* 0x00000083ff83723e */ /* 0x000fe200024050ff */
[----:B------:R-:W-:Y:S01]  /*14af0*/  FMUL R15, R132, UR11 ;  /* 0x0000000b840f7c20 */ /* 0x000fe20008400000 */
[----:B------:R-:W-:Y:S01]  /*14b00*/  ISETP.GT.AND P0, PT, R0, 0x58, P2 ;  /* 0x000000580000780c */ /* 0x000fe20001704270 */
[----:B------:R-:W-:Y:S01]  /*14b10*/  FMUL R133, R133, UR11 ;  /* 0x0000000b85857c20 */ /* 0x000fe20008400000 */
[----:B-1----:R-:W-:Y:S02]  /*14b20*/  @P1 IMAD.MOV.U32 R4, RZ, RZ, R8 ;  /* 0x000000ffff041224 */ /* 0x002fe400078e0008 */
[----:B------:R-:W-:Y:S01]  /*14b30*/  @P1 IMAD.MOV.U32 R5, RZ, RZ, R9 ;  /* 0x000000ffff051224 */ /* 0x000fe200078e0009 */
[----:B------:R-:W-:Y:S01]  /*14b40*/  F2FP.TF32.F32.PACK_B R15, R15 ;  /* 0x0000000fff0f723e */ /* 0x000fe200024050ff */
[----:B------:R-:W-:Y:S01]  /*14b50*/  FMUL R11, R134, UR11 ;  /* 0x0000000b860b7c20 */ /* 0x000fe20008400000 */
[----:B------:R-:W-:-:S02]  /*14b60*/  F2FP.TF32.F32.PACK_B R133, R133 ;  /* 0x00000085ff85723e */ /* 0x000fc400024050ff */
[----:B------:R1:W-:Y:S01]  /*14b70*/  @P1 STG.E desc[UR20][R4.64+0x144], R131 ;  /* 0x0001448304001986 */ /* 0x0003e2000c101914 */
[----:B------:R-:W-:-:S03]  /*14b80*/  ISETP.GT.AND P1, PT, R0, 0x59, P2 ;  /* 0x000000590000780c */ /* 0x000fc60001724270 */
[----:B------:R2:W-:Y:S01]  /*14b90*/  @P4 STG.E desc[UR20][R6.64+0x160], R15 ;  /* 0x0001600f06004986 */ /* 0x0005e2000c101914 */
[C---:B------:R-:W-:Y:S01]  /*14ba0*/  ISETP.GT.AND P4, PT, R0.reuse, 0x60, P2 ;  /* 0x000000600000780c */ /* 0x040fe20001784270 */
[----:B------:R-:W-:Y:S01]  /*14bb0*/  FMUL R135, R135, UR11 ;  /* 0x0000000b87877c20 */ /* 0x000fe20008400000 */
[----:B------:R-:W-:Y:S01]  /*14bc0*/  F2FP.TF32.F32.PACK_B R11, R11 ;  /* 0x0000000bff0b723e */ /* 0x000fe200024050ff */
[----:B------:R-:W-:Y:S01]  /*14bd0*/  @P5 STG.E desc[UR20][R6.64+0x164], R133 ;  /* 0x0001648506005986 */ /* 0x000fe2000c101914 */
[C---:B------:R-:W-:Y:S01]  /*14be0*/  ISETP.GT.AND P5, PT, R0.reuse, 0x60, P3 ;  /* 0x000000600000780c */ /* 0x040fe20001fa4270 */
[----:B-1----:R-:W-:Y:S02]  /*14bf0*/  @P0 IMAD.MOV.U32 R4, RZ, RZ, R8 ;  /* 0x000000ffff040224 */ /* 0x002fe400078e0008 */
[----:B------:R-:W-:Y:S01]  /*14c00*/  @P0 IMAD.MOV.U32 R5, RZ, RZ, R9 ;  /* 0x000000ffff050224 */ /* 0x000fe200078e0009 */
[----:B------:R-:W-:Y:S01]  /*14c10*/  ISETP.GT.AND P6, PT, R0, 0x61, P3 ;  /* 0x000000610000780c */ /* 0x000fe20001fc4270 */
[----:B------:R-:W-:Y:S01]  /*14c20*/  FMUL R13, R136, UR11 ;  /* 0x0000000b880d7c20 */ /* 0x000fe20008400000 */
[----:B------:R-:W-:Y:S01]  /*14c30*/  FMUL R137, R137, UR11 ;  /* 0x0000000b89897c20 */ /* 0x000fe20008400000 */
[----:B------:R-:W-:Y:S01]  /*14c40*/  F2FP.TF32.F32.PACK_B R135, R135 ;  /* 0x00000087ff87723e */ /* 0x000fe200024050ff */
[----:B------:R1:W-:Y:S01]  /*14c50*/  @P0 STG.E desc[UR20][R4.64+0x160], R11 ;  /* 0x0001600b04000986 */ /* 0x0003e2000c101914 */
[----:B--2---:R-:W-:Y:S01]  /*14c60*/  FMUL R15, R138, UR11 ;  /* 0x0000000b8a0f7c20 */ /* 0x004fe20008400000 */
[----:B------:R-:W-:-:S02]  /*14c70*/  F2FP.TF32.F32.PACK_B R13, R13 ;  /* 0x0000000dff0d723e */ /* 0x000fc400024050ff */
[----:B------:R-:W-:Y:S02]  /*14c80*/  ISETP.GT.AND P0, PT, R0, 0x61, P2 ;  /* 0x000000610000780c */ /* 0x000fe40001704270 */
[----:B------:R-:W-:Y:S01]  /*14c90*/  F2FP.TF32.F32.PACK_B R137, R137 ;  /* 0x00000089ff89723e */ /* 0x000fe200024050ff */
[----:B-1----:R-:W-:Y:S02]  /*14ca0*/  @P1 IMAD.MOV.U32 R4, RZ, RZ, R8 ;  /* 0x000000ffff041224 */ /* 0x002fe400078e0008 */
[----:B------:R-:W-:Y:S01]  /*14cb0*/  @P1 IMAD.MOV.U32 R5, RZ, RZ, R9 ;  /* 0x000000ffff051224 */ /* 0x000fe200078e0009 */
[----:B------:R-:W-:-:S04]  /*14cc0*/  F2FP.TF32.F32.PACK_B R15, R15 ;  /* 0x0000000fff0f723e */ /* 0x000fc800024050ff */
[----:B------:R1:W-:Y:S01]  /*14cd0*/  @P1 STG.E desc[UR20][R4.64+0x164], R135 ;  /* 0x0001648704001986 */ /* 0x0003e2000c101914 */
[----:B------:R-:W-:-:S03]  /*14ce0*/  FMUL R139, R139, UR11 ;  /* 0x0000000b8b8b7c20 */ /* 0x000fc60008400000 */
[----:B------:R2:W-:Y:S01]  /*14cf0*/  @P5 STG.E desc[UR20][R6.64+0x180], R13 ;  /* 0x0001800d06005986 */ /* 0x0005e2000c101914 */
[----:B------:R-:W-:-:S03]  /*14d00*/  ISETP.GT.AND P5, PT, R0, 0x68, P2 ;  /* 0x000000680000780c */ /* 0x000fc600017a4270 */
[----:B------:R-:W-:Y:S01]  /*14d10*/  @P6 STG.E desc[UR20][R6.64+0x184], R137 ;  /* 0x0001848906006986 */ /* 0x000fe2000c101914 */
[----:B-1----:R-:W-:Y:S02]  /*14d20*/  @P4 IMAD.MOV.U32 R4, RZ, RZ, R8 ;  /* 0x000000ffff044224 */ /* 0x002fe400078e0008 */
[----:B------:R-:W-:Y:S01]  /*14d30*/  @P4 IMAD.MOV.U32 R5, RZ, RZ, R9 ;  /* 0x000000ffff054224 */ /* 0x000fe200078e0009 */
[----:B------:R-:W-:-:S04]  /*14d40*/  ISETP.GT.AND P1, PT, R0, 0x68, P3 ;  /* 0x000000680000780c */ /* 0x000fc80001f24270 */
[----:B------:R1:W-:Y:S01]  /*14d50*/  @P4 STG.E desc[UR20][R4.64+0x180], R15 ;  /* 0x0001800f04004986 */ /* 0x0003e2000c101914 */
[----:B------:R-:W-:Y:S01]  /*14d60*/  ISETP.GT.AND P4, PT, R0, 0x69, P3 ;  /* 0x000000690000780c */ /* 0x000fe20001f84270 */
[----:B------:R-:W-:Y:S01]  /*14d70*/  FMUL R11, R140, UR11 ;  /* 0x0000000b8c0b7c20 */ /* 0x000fe20008400000 */
[----:B------:R-:W-:Y:S01]  /*14d80*/  ISETP.GT.AND P6, PT, R0, 0x69, P2 ;  /* 0x000000690000780c */ /* 0x000fe200017c4270 */
[----:B------:R-:W-:Y:S01]  /*14d90*/  FMUL R141, R141, UR11 ;  /* 0x0000000b8d8d7c20 */ /* 0x000fe20008400000 */
[----:B------:R-:W-:Y:S01]  /*14da0*/  F2FP.TF32.F32.PACK_B R139, R139 ;  /* 0x0000008bff8b723e */ /* 0x000fe200024050ff */
[----:B--2---:R-:W-:Y:S01]  /*14db0*/  FMUL R13, R142, UR11 ;  /* 0x0000000b8e0d7c20 */ /* 0x004fe20008400000 */
[----:B------:R-:W-:Y:S01]  /*14dc0*/  F2FP.TF32.F32.PACK_B R11, R11 ;  /* 0x0000000bff0b723e */ /* 0x000fe200024050ff */
[----:B-1----:R-:W-:Y:S02]  /*14dd0*/  @P0 IMAD.MOV.U32 R4, RZ, RZ, R8 ;  /* 0x000000ffff040224 */ /* 0x002fe400078e0008 */
[----:B------:R-:W-:Y:S01]  /*14de0*/  @P0 IMAD.MOV.U32 R5, RZ, RZ, R9 ;  /* 0x000000ffff050224 */ /* 0x000fe200078e0009 */
[----:B------:R-:W-:Y:S01]  /*14df0*/  F2FP.TF32.F32.PACK_B R141, R141 ;  /* 0x0000008dff8d723e */ /* 0x000fe200024050ff */
[----:B------:R-:W-:Y:S01]  /*14e00*/  FMUL R143, R143, UR11 ;  /* 0x0000000b8f8f7c20 */ /* 0x000fe20008400000 */
[----:B------:R-:W-:-:S02]  /*14e10*/  F2FP.TF32.F32.PACK_B R13, R13 ;  /* 0x0000000dff0d723e */ /* 0x000fc400024050ff */
[----:B------:R1:W-:Y:S02]  /*14e20*/  @P0 STG.E desc[UR20][R4.64+0x184], R139 ;  /* 0x0001848b04000986 */ /* 0x0003e4000c101914 */
[----:B------:R-:W-:Y:S02]  /*14e30*/  F2FP.TF32.F32.PACK_B R143, R143 ;  /* 0x0000008fff8f723e */ /* 0x000fe400024050ff */
[----:B------:R-:W-:Y:S04]  /*14e40*/  @P1 STG.E desc[UR20][R6.64+0x1a0], R11 ;  /* 0x0001a00b06001986 */ /* 0x000fe8000c101914 */
[----:B------:R-:W-:Y:S01]  /*14e50*/  @P4 STG.E desc[UR20][R6.64+0x1a4], R141 ;  /* 0x0001a48d06004986 */ /* 0x000fe2000c101914 */
[----:B-1----:R-:W-:Y:S02]  /*14e60*/  @P5 IMAD.MOV.U32 R4, RZ, RZ, R8 ;  /* 0x000000ffff045224 */ /* 0x002fe400078e0008 */
[----:B------:R-:W-:-:S05]  /*14e70*/  @P5 IMAD.MOV.U32 R5, RZ, RZ, R9 ;  /* 0x000000ffff055224 */ /* 0x000fca00078e0009 */
[----:B------:R1:W-:Y:S01]  /*14e80*/  @P5 STG.E desc[UR20][R4.64+0x1a0], R13 ;  /* 0x0001a00d04005986 */ /* 0x0003e2000c101914 */
[----:B------:R-:W-:Y:S01]  /*14e90*/  ISETP.GT.AND P5, PT, R0, 0x71, P3 ;  /* 0x000000710000780c */ /* 0x000fe20001fa4270 */
[----:B------:R-:W-:Y:S01]  /*14ea0*/  FMUL R145, R145, UR11 ;  /* 0x0000000b91917c20 */ /* 0x000fe20008400000 */
[----:B-1----:R-:W-:Y:S02]  /*14eb0*/  @P6 IMAD.MOV.U32 R4, RZ, RZ, R8 ;  /* 0x000000ffff046224 */ /* 0x002fe400078e0008 */
[----:B------:R-:W-:-:S05]  /*14ec0*/  @P6 IMAD.MOV.U32 R5, RZ, RZ, R9 ;  /* 0x000000ffff056224 */ /* 0x000fca00078e0009 */
[----:B------:R1:W-:Y:S01]  /*14ed0*/  @P6 STG.E desc[UR20][R4.64+0x1a4], R143 ;  /* 0x0001a48f04006986 */ /* 0x0003e2000c101914 */
[C---:B------:R-:W-:Y:S02]  /*14ee0*/  ISETP.GT.AND P6, PT, R0.reuse, 0x70, P2 ;  /* 0x000000700000780c */ /* 0x040fe400017c4270 */
[----:B------:R-:W-:Y:S02]  /*14ef0*/  ISETP.GT.AND P4, PT, R0, 0x70, P3 ;  /* 0x000000700000780c */ /* 0x000fe40001f84270 */
[----:B------:R-:W-:Y:S01]  /*14f00*/  F2FP.TF32.F32.PACK_B R145, R145 ;  /* 0x00000091ff91723e */ /* 0x000fe200024050ff */
[----:B------:R-:W-:Y:S01]  /*14f10*/  FMUL R11, R144, UR11 ;  /* 0x0000000b900b7c20 */ /* 0x000fe20008400000 */
[----:B------:R-:W-:-:S03]  /*14f20*/  FMUL R15, R146, UR11 ;  /* 0x0000000b920f7c20 */ /* 0x000fc60008400000 */
[----:B------:R-:W-:Y:S01]  /*14f30*/  @P5 STG.E desc[UR20][R6.64+0x1c4], R145 ;  /* 0x0001c49106005986 */ /* 0x000fe2000c101914 */
[----:B------:R-:W-:Y:S02]  /*14f40*/  ISETP.GT.AND P5, PT, R0, 0x71, P2 ;  /* 0x000000710000780c */ /* 0x000fe400017a4270 */
[----:B------:R-:W-:Y:S01]  /*14f50*/  F2FP.TF32.F32.PACK_B R11, R11 ;  /* 0x0000000bff0b723e */ /* 0x000fe200024050ff */
[----:B-1----:R-:W-:Y:S01]  /*14f60*/  @P6 IMAD.MOV.U32 R4, RZ, RZ, R8 ;  /* 0x000000ffff046224 */ /* 0x002fe200078e0008 */
[----:B------:R-:W-:Y:S01]  /*14f70*/  F2FP.TF32.F32.PACK_B R15, R15 ;  /* 0x0000000fff0f723e */ /* 0x000fe200024050ff */
[----:B------:R-:W-:Y:S02]  /*14f80*/  @P6 IMAD.MOV.U32 R5, RZ, RZ, R9 ;  /* 0x000000ffff056224 */ /* 0x000fe400078e0009 */
[----:B------:R-:W-:Y:S01]  /*14f90*/  @P4 STG.E desc[UR20][R6.64+0x1c0], R11 ;  /* 0x0001c00b06004986 */ /* 0x000fe2000c101914 */
[----:B------:R-:W-:-:S03]  /*14fa0*/  FMUL R147, R147, UR11 ;  /* 0x0000000b93937c20 */ /* 0x000fc60008400000 */
[----:B------:R1:W-:Y:S01]  /*14fb0*/  @P6 STG.E desc[UR20][R4.64+0x1c0], R15 ;  /* 0x0001c00f04006986 */ /* 0x0003e2000c101914 */
[C---:B------:R-:W-:Y:S02]  /*14fc0*/  ISETP.GT.AND P4, PT, R0.reuse, 0x78, P3 ;  /* 0x000000780000780c */ /* 0x040fe40001f84270 */
[C---:B------:R-:W-:Y:S02]  /*14fd0*/  ISETP.GT.AND P3, PT, R0.reuse, 0x79, P3 ;  /* 0x000000790000780c */ /* 0x040fe40001f64270 */
[----:B------:R-:W-:Y:S02]  /*14fe0*/  ISETP.GT.AND P6, PT, R0, 0x78, P2 ;  /* 0x000000780000780c */ /* 0x000fe400017c4270 */
[----:B------:R-:W-:Y:S01]  /*14ff0*/  F2FP.TF32.F32.PACK_B R147, R147 ;  /* 0x00000093ff93723e */ /* 0x000fe200024050ff */
[----:B-1----:R-:W-:Y:S01]  /*15000*/  IMAD.U32 R5, RZ, RZ, UR14 ;  /* 0x0000000eff057e24 */ /* 0x002fe2000f8e00ff */
[----:B------:R-:W-:-:S03]  /*15010*/  ISETP.GT.AND P1, PT, R14, 0xc0, PT ;  /* 0x000000c00e00780c */ /* 0x000fc60003f24270 */
[----:B------:R-:W-:-:S04]  /*15020*/  IMAD.WIDE.U32 R4, R5, 0x300, R2 ;  /* 0x0000030005047825 */ /* 0x000fc800078e0002 */
[----:B------:R-:W-:Y:S01]  /*15030*/  FMUL R149, R149, UR11 ;  /* 0x0000000b95957c20 */ /* 0x000fe20008400000 */
[----:B------:R-:W-:Y:S02]  /*15040*/  @P5 IMAD.MOV.U32 R2, RZ, RZ, R8 ;  /* 0x000000ffff025224 */ /* 0x000fe400078e0008 */
[----:B------:R-:W-:Y:S01]  /*15050*/  @P5 IMAD.MOV.U32 R3, RZ, RZ, R9 ;  /* 0x000000ffff035224 */ /* 0x000fe200078e0009 */
[----:B------:R-:W-:Y:S01]  /*15060*/  ISETP.GT.AND P2, PT, R0, 0x79, P2 ;  /* 0x000000790000780c */ /* 0x000fe20001744270 */
[----:B------:R-:W-:Y:S01]  /*15070*/  FMUL R17, R148, UR11 ;  /* 0x0000000b94117c20 */ /* 0x000fe20008400000 */
[----:B------:R-:W-:Y:S02]  /*15080*/  FMUL R13, R150, UR11 ;  /* 0x0000000b960d7c20 */ /* 0x000fe40008400000 */
[----:B------:R1:W-:Y:S01]  /*15090*/  @P5 STG.E desc[UR20][R2.64+0x1c4], R147 ;  /* 0x0001c49302005986 */ /* 0x0003e2000c101914 */
[----:B------:R-:W-:Y:S01]  /*150a0*/  ISETP.GT.AND P5, PT, R0, RZ, P1 ;  /* 0x000000ff0000720c */ /* 0x000fe20000fa4270 */
[----:B------:R-:W-:Y:S01]  /*150b0*/  FMUL R151, R151, UR11 ;  /* 0x0000000b97977c20 */ /* 0x000fe20008400000 */
[----:B------:R-:W-:Y:S01]  /*150c0*/  F2FP.TF32.F32.PACK_B R149, R149 ;  /* 0x00000095ff95723e */ /* 0x000fe200024050ff */
[----:B------:R-:W-:Y:S01]  /*150d0*/  UIMAD UR6, UR15, 0x300, URZ ;  /* 0x000003000f0678a4 */ /* 0x000fe2000f8e023f */
[----:B------:R-:W-:Y:S01]  /*150e0*/  FMUL R19, R24, UR11 ;  /* 0x0000000b18137c20 */ /* 0x000fe20008400000 */
[----:B------:R-:W-:-:S02]  /*150f0*/  F2FP.TF32.F32.PACK_B R17, R17 ;  /* 0x00000011ff11723e */ /* 0x000fc400024050ff */
[----:B------:R-:W-:Y:S01]  /*15100*/  F2FP.TF32.F32.PACK_B R13, R13 ;  /* 0x0000000dff0d723e */ /* 0x000fe200024050ff */
[----:B------:R-:W-:Y:S01]  /*15110*/  @P3 STG.E desc[UR20][R6.64+0x1e4], R149 ;  /* 0x0001e49506003986 */ /* 0x000fe2000c101914 */
[----:B------:R-:W-:Y:S01]  /*15120*/  F2FP.TF32.F32.PACK_B R151, R151 ;  /* 0x00000097ff97723e */ /* 0x000fe200024050ff */
[----:B-1----:R-:W-:Y:S01]  /*15130*/  @P6 IMAD.MOV.U32 R2, RZ, RZ, R8 ;  /* 0x000000ffff026224 */ /* 0x002fe200078e0008 */
[----:B------:R-:W-:Y:S01]  /*15140*/  ISETP.GT.AND P3, PT, R0, 0x1, P1 ;  /* 0x000000010000780c */ /* 0x000fe20000f64270 */
[----:B------:R-:W-:Y:S01]  /*15150*/  @P6 IMAD.MOV.U32 R3, RZ, RZ, R9 ;  /* 0x000000ffff036224 */ /* 0x000fe200078e0009 */
[----:B------:R-:W-:Y:S01]  /*15160*/  F2FP.TF32.F32.PACK_B R19, R19 ;  /* 0x00000013ff13723e */ /* 0x000fe200024050ff */
[----:B------:R-:W-:Y:S01]  /*15170*/  VIADD R5, R5, UR6 ;  /* 0x0000000605057c36 */ /* 0x000fe20008000000 */
[----:B------:R-:W-:Y:S01]  /*15180*/  ISETP.GT.AND P0, PT, R14, 0xc8, PT ;  /* 0x000000c80e00780c */ /* 0x000fe20003f04270 */
[----:B------:R1:W-:Y:S04]  /*15190*/  @P4 STG.E desc[UR20][R6.64+0x1e0], R17 ;  /* 0x0001e01106004986 */ /* 0x0003e8000c101914 */
[----:B------:R2:W-:Y:S01]  /*151a0*/  @P6 STG.E desc[UR20][R2.64+0x1e0], R13 ;  /* 0x0001e00d02006986 */ /* 0x0005e2000c101914 */
[----:B------:R-:W-:-:S03]  /*151b0*/  FMUL R25, R25, UR11 ;  /* 0x0000000b19197c20 */ /* 0x000fc60008400000 */
[----:B------:R-:W-:Y:S04]  /*151c0*/  @P2 STG.E desc[UR20][R8.64+0x1e4], R151 ;  /* 0x0001e49708002986 */ /* 0x000fe8000c101914 */
[----:B------:R-:W-:Y:S01]  /*151d0*/  @P5 STG.E desc[UR20][R4.64], R19 ;  /* 0x0000001304005986 */ /* 0x000fe2000c101914 */
[C---:B------:R-:W-:Y:S02]  /*151e0*/  ISETP.GT.AND P5, PT, R0.reuse, 0x1, P0 ;  /* 0x000000010000780c */ /* 0x040fe400007a4270 */
[----:B------:R-:W-:Y:S02]  /*151f0*/  ISETP.GT.AND P2, PT, R0, RZ, P0 ;  /* 0x000000ff0000720c */ /* 0x000fe40000744270 */
[----:B-1----:R-:W-:Y:S01]  /*15200*/  IADD3 R6, P4, R4, UR9, RZ ;  /* 0x0000000904067c10 */ /* 0x002fe2000ff9e0ff */
[----:B--2---:R-:W-:Y:S01]  /*15210*/  @P3 IMAD.MOV.U32 R2, RZ, RZ, R4 ;  /* 0x000000ffff023224 */ /* 0x004fe200078e0004 */
[----:B------:R-:W-:Y:S01]  /*15220*/  F2FP.TF32.F32.PACK_B R25, R25 ;  /* 0x00000019ff19723e */ /* 0x000fe200024050ff */
[----:B------:R-:W-:Y:S01]  /*15230*/  @P3 IMAD.MOV.U32 R3, RZ, RZ, R5 ;  /* 0x000000ffff033224 */ /* 0x000fe200078e0005 */
[----:B------:R-:W-:Y:S01]  /*15240*/  ISETP.GT.AND P6, PT, R0, 0x8, P1 ;  /* 0x000000080000780c */ /* 0x000fe20000fc4270 */
[----:B------:R-:W-:Y:S01]  /*15250*/  FMUL R21, R26, UR11 ;  /* 0x0000000b1a157c20 */ /* 0x000fe20008400000 */
[----:B------:R-:W-:Y:S01]  /*15260*/  FMUL R27, R27, UR11 ;  /* 0x0000000b1b1b7c20 */ /* 0x000fe20008400000 */
[----:B------:R-:W-:Y:S01]  /*15270*/  IADD3.X R7, R5, UR8, RZ, P4, !PT ;  /* 0x0000000805077c10 */ /* 0x000fe2000a7fe4ff */
[----:B------:R1:W-:Y:S01]  /*15280*/  @P3 STG.E desc[UR20][R2.64+0x4], R25 ;  /* 0x0000041902003986 */ /* 0x0003e2000c101914 */
[----:B------:R-:W-:-:S02]  /*15290*/  ISETP.GT.AND P3, PT, R0, 0x9, P1 ;  /* 0x000000090000780c */ /* 0x000fc40000f64270 */
[----:B------:R-:W-:Y:S01]  /*152a0*/  F2FP.TF32.F32.PACK_B R21, R21 ;  /* 0x00000015ff15723e */ /* 0x000fe200024050ff */
[----:B------:R-:W-:Y:S01]  /*152b0*/  FMUL R23, R28, UR11 ;  /* 0x0000000b1c177c20 */ /* 0x000fe20008400000 */
[----:B------:R-:W-:-:S03]  /*152c0*/  F2FP.TF32.F32.PACK_B R27, R27 ;  /* 0x0000001bff1b723e */ /* 0x000fc600024050ff */
[----:B------:R-:W-:Y:S01]  /*152d0*/  @P2 STG.E desc[UR20][R6.64], R21 ;  /* 0x0000001506002986 */ /* 0x000fe2000c101914 */
[----:B-1----:R-:W-:Y:S02]  /*152e0*/  @P5 IMAD.MOV.U32 R2, RZ, RZ, R6 ;  /* 0x000000ffff025224 */ /* 0x002fe400078e0006 */
[----:B------:R-:W-:Y:S01]  /*152f0*/  @P5 IMAD.MOV.U32 R3, RZ, RZ, R7 ;  /* 0x000000ffff035224 */ /* 0x000fe200078e0007 */
[C---:B------:R-:W-:Y:S01]  /*15300*/  ISETP.GT.AND P2, PT, R0.reuse, 0x8, P0 ;  /* 0x000000080000780c */ /* 0x040fe20000744270 */
[----:B------:R-:W-:Y:S01]  /*15310*/  FMUL R29, R29, UR11 ;  /* 0x0000000b1d1d7c20 */ /* 0x000fe20008400000 */
[----:B------:R-:W-:Y:S02]  /*15320*/  F2FP.TF32.F32.PACK_B R23, R23 ;  /* 0x00000017ff17723e */ /* 0x000fe400024050ff */
[----:B------:R1:W-:Y:S01]  /*15330*/  @P5 STG.E desc[UR20][R2.64+0x4], R27 ;  /* 0x0000041b02005986 */ /* 0x0003e2000c101914 */
[----:B------:R-:W-:Y:S01]  /*15340*/  ISETP.GT.AND P5, PT, R0, 0x9, P0 ;  /* 0x000000090000780c */ /* 0x000fe200007a4270 */
[----:B------:R-:W-:Y:S01]  /*15350*/  FMUL R89, R30, UR11 ;  /* 0x0000000b1e597c20 */ /* 0x000fe20008400000 */
[----:B------:R-:W-:Y:S01]  /*15360*/  F2FP.TF32.F32.PACK_B R29, R29 ;  /* 0x0000001dff1d723e */ /* 0x000fe200024050ff */
[----:B-1----:R-:W-:-:S02]  /*15370*/  @P6 IMAD.MOV.U32 R2, RZ, RZ, R4 ;  /* 0x000000ffff026224 */ /* 0x002fc400078e0004 */
[----:B------:R-:W-:-:S05]  /*15380*/  @P6 IMAD.MOV.U32 R3, RZ, RZ, R5 ;  /* 0x000000ffff036224 */ /* 0x000fca00078e0005 */
[----:B------:R1:W-:Y:S01]  /*15390*/  @P6 STG.E desc[UR20][R2.64+0x20], R23 ;  /* 0x0000201702006986 */ /* 0x0003e2000c101914 */
[----:B------:R-:W-:Y:S01]  /*153a0*/  ISETP.GT.AND P6, PT, R0, 0x10, P1 ;  /* 0x000000100000780c */ /* 0x000fe20000fc4270 */
[----:B------:R-:W-:Y:S01]  /*153b0*/  FMUL R31, R31, UR11 ;  /* 0x0000000b1f1f7c20 */ /* 0x000fe20008400000 */
[----:B------:R-:W-:Y:S01]  /*153c0*/  F2FP.TF32.F32.PACK_B R89, R89 ;  /* 0x00000059ff59723e */ /* 0x000fe200024050ff */
[----:B-1----:R-:W-:Y:S02]  /*153d0*/  @P3 IMAD.MOV.U32 R2, RZ, RZ, R4 ;  /* 0x000000ffff023224 */ /* 0x002fe400078e0004 */
        /* <DEDUP_REMOVED lines=104> */
[----:B------:R-:W-:Y:S02]  /*15a60*/  F2FP.TF32.F32.PACK_B R103, R103 ;  /* 0x00000067ff67723e */ /* 0x000fe400024050ff */
[----:B------:R-:W-:Y:S01]  /*15a70*/  ISETP.GT.AND P2, PT, R0, 0x30, P0 ;  /* 0x000000300000780c */ /* 0x000fe20000744270 */
[----:B------:R-:W-:Y:S01]  /*15a80*/  FMUL R49, R49, UR11 ;  /* 0x0000000b31317c20 */ /* 0x000fe20008400000 */
        /* <DEDUP_REMOVED lines=12> */
[----:B------:R-:W-:Y:S01]  /*15b50*/  FMUL R107, R52, UR11 ;  /* 0x0000000b346b7c20 */ /* 0x000fe20008400000 */
[----:B-1----:R-:W-:Y:S02]  /*15b60*/  @P3 IMAD.MOV.U32 R2, RZ, RZ, R4 ;  /* 0x000000ffff023224 */ /* 0x002fe400078e0004 */
[----:B------:R-:W-:-:S05]  /*15b70*/  @P3 IMAD.MOV.U32 R3, RZ, RZ, R5 ;  /* 0x000000ffff033224 */ /* 0x000fca00078e0005 */
[----:B------:R1:W-:Y:S01]  /*15b80*/  @P3 STG.E desc[UR20][R2.64+0xc4], R49 ;  /* 0x0000c43102003986 */ /* 0x0003e2000c101914 */
[----:B------:R-:W-:Y:S01]  /*15b90*/  F2FP.TF32.F32.PACK_B R51, R51 ;  /* 0x00000033ff33723e */ /* 0x000fe200024050ff */
[--C-:B------:R-:W-:Y:S01]  /*15ba0*/  @P5 IMAD.MOV.U32 R8, RZ, RZ, R6.reuse ;  /* 0x000000ffff085224 */ /* 0x100fe200078e0006 */
[----:B------:R-:W-:Y:S02]  /*15bb0*/  IADD3.X R9, R5, UR8, RZ, P4, !PT ;  /* 0x0000000805097c10 */ /* 0x000fe4000a7fe4ff */
[----:B------:R-:W-:Y:S01]  /*15bc0*/  F2FP.TF32.F32.PACK_B R107, R107 ;  /* 0x0000006bff6b723e */ /* 0x000fe200024050ff */
[----:B-1----:R-:W-:Y:S02]  /*15bd0*/  @P2 IMAD.MOV.U32 R2, RZ, RZ, R6 ;  /* 0x000000ffff022224 */ /* 0x002fe400078e0006 */
[----:B------:R-:W-:Y:S01]  /*15be0*/  @P2 IMAD.MOV.U32 R3, RZ, RZ, R7 ;  /* 0x000000ffff032224 */ /* 0x000fe200078e0007 */
[----:B------:R-:W-:-:S04]  /*15bf0*/  ISETP.GT.AND P3, PT, R0, 0x39, P1 ;  /* 0x000000390000780c */ /* 0x000fc80000f64270 */
[----:B------:R1:W-:Y:S01]  /*15c00*/  @P2 STG.E desc[UR20][R2.64+0xc0], R105 ;  /* 0x0000c06902002986 */ /* 0x0003e2000c101914 */
[----:B------:R-:W-:-:S03]  /*15c10*/  ISETP.GT.AND P2, PT, R0, 0x38, P0 ;  /* 0x000000380000780c */ /* 0x000fc60000744270 */
[----:B------:R-:W-:Y:S01]  /*15c20*/  @P5 STG.E desc[UR20][R8.64+0xc4], R51 ;  /* 0x0000c43308005986 */ /* 0x000fe2000c101914 */
[----:B------:R-:W-:Y:S01]  /*15c30*/  ISETP.GT.AND P5, PT, R0, 0x40, P1 ;  /* 0x000000400000780c */ /* 0x000fe20000fa4270 */
[----:B-1----:R-:W-:Y:S02]  /*15c40*/  @P6 IMAD.MOV.U32 R2, RZ, RZ, R4 ;  /* 0x000000ffff026224 */ /* 0x002fe400078e0004 */
[----:B------:R-:W-:Y:S02]  /*15c50*/  @P6 IMAD.MOV.U32 R3, RZ, RZ, R5 ;  /* 0x000000ffff036224 */ /* 0x000fe400078e0005 */
[----:B------:R-:W-:-:S03]  /*15c60*/  FMUL R53, R53, UR11 ;  /* 0x0000000b35357c20 */ /* 0x000fc60008400000 */
[----:B------:R1:W-:Y:S01]  /*15c70*/  @P6 STG.E desc[UR20][R2.64+0xe0], R107 ;  /* 0x0000e06b02006986 */ /* 0x0003e2000c101914 */
[----:B------:R-:W-:Y:S01]  /*15c80*/  ISETP.GT.AND P6, PT, R0, 0x39, P0 ;  /* 0x000000390000780c */ /* 0x000fe200007c4270 */
[----:B------:R-:W-:Y:S01]  /*15c90*/  FMUL R109, R54, UR11 ;  /* 0x0000000b366d7c20 */ /* 0x000fe20008400000 */
[----:B------:R-:W-:Y:S01]  /*15ca0*/  FMUL R55, R55, UR11 ;  /* 0x0000000b37377c20 */ /* 0x000fe20008400000 */
[----:B------:R-:W-:Y:S01]  /*15cb0*/  F2FP.TF32.F32.PACK_B R53, R53 ;  /* 0x00000035ff35723e */ /* 0x000fe200024050ff */
[----:B------:R-:W-:Y:S01]  /*15cc0*/  FMUL R111, R56, UR11 ;  /* 0x0000000b386f7c20 */ /* 0x000fe20008400000 */
[----:B------:R-:W-:Y:S01]  /*15cd0*/  VIADD R6, R4, UR9 ;  /* 0x0000000904067c36 */ /* 0x000fe20008000000 */
[----:B------:R-:W-:Y:S01]  /*15ce0*/  F2FP.TF32.F32.PACK_B R109, R109 ;  /* 0x0000006dff6d723e */ /* 0x000fe200024050ff */
[----:B------:R-:W-:Y:S02]  /*15cf0*/  @P2 IMAD.MOV.U32 R7, RZ, RZ, R9 ;  /* 0x000000ffff072224 */ /* 0x000fe400078e0009 */
[----:B-1----:R-:W-:-:S02]  /*15d00*/  @P3 IMAD.MOV.U32 R2, RZ, RZ, R4 ;  /* 0x000000ffff023224 */ /* 0x002fc400078e0004 */
[----:B------:R-:W-:Y:S01]  /*15d10*/  @P3 IMAD.MOV.U32 R3, RZ, RZ, R5 ;  /* 0x000000ffff033224 */ /* 0x000fe200078e0005 */
[----:B------:R-:W-:Y:S01]  /*15d20*/  F2FP.TF32.F32.PACK_B R55, R55 ;  /* 0x00000037ff37723e */ /* 0x000fe200024050ff */
[----:B------:R-:W-:Y:S01]  /*15d30*/  VIADD R10, R4, UR9 ;  /* 0x00000009040a7c36 */ /* 0x000fe20008000000 */
[C---:B------:R-:W-:Y:S01]  /*15d40*/  ISETP.GT.AND P4, PT, R0.reuse, 0x41, P1 ;  /* 0x000000410000780c */ /* 0x040fe20000f84270 */
[----:B------:R-:W-:Y:S01]  /*15d50*/  @P6 IMAD.MOV.U32 R11, RZ, RZ, R9 ;  /* 0x000000ffff0b6224 */ /* 0x000fe200078e0009 */
[----:B------:R1:W-:Y:S01]  /*15d60*/  @P3 STG.E desc[UR20][R2.64+0xe4], R53 ;  /* 0x0000e43502003986 */ /* 0x0003e2000c101914 */
[----:B------:R-:W-:Y:S02]  /*15d70*/  F2FP.TF32.F32.PACK_B R111, R111 ;  /* 0x0000006fff6f723e */ /* 0x000fe400024050ff */
[C---:B------:R-:W-:Y:S01]  /*15d80*/  ISETP.GT.AND P3, PT, R0.reuse, 0x40, P0 ;  /* 0x000000400000780c */ /* 0x040fe20000764270 */
[----:B------:R2:W-:Y:S01]  /*15d90*/  @P2 STG.E desc[UR20][R6.64+0xe0], R109 ;  /* 0x0000e06d06002986 */ /* 0x0005e2000c101914 */
[----:B------:R-:W-:-:S03]  /*15da0*/  ISETP.GT.AND P2, PT, R0, 0x41, P0 ;  /* 0x000000410000780c */ /* 0x000fc60000744270 */
[----:B------:R-:W-:Y:S01]  /*15db0*/  @P6 STG.E desc[UR20][R10.64+0xe4], R55 ;  /* 0x0000e4370a006986 */ /* 0x000fe2000c101914 */
[--C-:B-1----:R-:W-:Y:S02]  /*15dc0*/  @P5 IMAD.MOV.U32 R2, RZ, RZ, R4.reuse ;  /* 0x000000ffff025224 */ /* 0x102fe400078e0004 */
[----:B------:R-:W-:Y:S02]  /*15dd0*/  @P5 IMAD.MOV.U32 R3, RZ, RZ, R5 ;  /* 0x000000ffff035224 */ /* 0x000fe400078e0005 */
[----:B------:R-:W-:Y:S01]  /*15de0*/  FMUL R57, R57, UR11 ;  /* 0x0000000b39397c20 */ /* 0x000fe20008400000 */
[----:B------:R-:W-:Y:S02]  /*15df0*/  FMUL R113, R58, UR11 ;  /* 0x0000000b3a717c20 */ /* 0x000fe40008400000 */
[----:B------:R1:W-:Y:S01]  /*15e00*/  @P5 STG.E desc[UR20][R2.64+0x100], R111 ;  /* 0x0001006f02005986 */ /* 0x0003e2000c101914 */
[C---:B------:R-:W-:Y:S01]  /*15e10*/  ISETP.GT.AND P5, PT, R0.reuse, 0x48, P1 ;  /* 0x000000480000780c */ /* 0x040fe20000fa4270 */
[----:B------:R-:W-:Y:S01]  /*15e20*/  FMUL R59, R59, UR11 ;  /* 0x0000000b3b3b7c20 */ /* 0x000fe20008400000 */
[----:B------:R-:W-:Y:S01]  /*15e30*/  F2FP.TF32.F32.PACK_B R57, R57 ;  /* 0x00000039ff39723e */ /* 0x000fe200024050ff */
[----:B--2---:R-:W-:Y:S01]  /*15e40*/  @P3 IMAD.MOV.U32 R7, RZ, RZ, R9 ;  /* 0x000000ffff073224 */ /* 0x004fe200078e0009 */
[----:B------:R-:W-:Y:S01]  /*15e50*/  ISETP.GT.AND P6, PT, R0, 0x49, P1 ;  /* 0x000000490000780c */ /* 0x000fe20000fc4270 */
[----:B------:R-:W-:Y:S01]  /*15e60*/  FMUL R115, R60, UR11 ;  /* 0x0000000b3c737c20 */ /* 0x000fe20008400000 */
[----:B------:R-:W-:Y:S01]  /*15e70*/  F2FP.TF32.F32.PACK_B R113, R113 ;  /* 0x00000071ff71723e */ /* 0x000fe200024050ff */
[----:B-1----:R-:W-:-:S02]  /*15e80*/  @P4 IMAD.MOV.U32 R2, RZ, RZ, R4 ;  /* 0x000000ffff024224 */ /* 0x002fc400078e0004 */
[----:B------:R-:W-:Y:S01]  /*15e90*/  @P4 IMAD.MOV.U32 R3, RZ, RZ, R5 ;  /* 0x000000ffff034224 */ /* 0x000fe200078e0005 */
[----:B------:R-:W-:Y:S01]  /*15ea0*/  F2FP.TF32.F32.PACK_B R59, R59 ;  /* 0x0000003bff3b723e */ /* 0x000fe200024050ff */
[----:B------:R-:W-:Y:S01]  /*15eb0*/  @P2 IMAD.MOV.U32 R11, RZ, RZ, R9 ;  /* 0x000000ffff0b2224 */ /* 0x000fe200078e0009 */
[----:B------:R-:W-:Y:S02]  /*15ec0*/  F2FP.TF32.F32.PACK_B R115, R115 ;  /* 0x00000073ff73723e */ /* 0x000fe400024050ff */
[----:B------:R1:W-:Y:S01]  /*15ed0*/  @P4 STG.E desc[UR20][R2.64+0x104], R57 ;  /* 0x0001043902004986 */ /* 0x0003e2000c101914 */
[----:B------:R-:W-:Y:S01]  /*15ee0*/  FMUL R61, R61, UR11 ;  /* 0x0000000b3d3d7c20 */ /* 0x000fe20008400000 */
[C---:B------:R-:W-:Y:S02]  /*15ef0*/  ISETP.GT.AND P4, PT, R0.reuse, 0x49, P0 ;  /* 0x000000490000780c */ /* 0x040fe40000784270 */
[----:B------:R2:W-:Y:S01]  /*15f00*/  @P3 STG.E desc[UR20][R6.64+0x100], R113 ;  /* 0x0001007106003986 */ /* 0x0005e2000c101914 */
[----:B------:R-:W-:-:S03]  /*15f10*/  ISETP.GT.AND P3, PT, R0, 0x48, P0 ;  /* 0x000000480000780c */ /* 0x000fc60000764270 */
[----:B------:R-:W-:Y:S01]  /*15f20*/  @P2 STG.E desc[UR20][R10.64+0x104], R59 ;  /* 0x0001043b0a002986 */ /* 0x000fe2000c101914 */
[----:B-1----:R-:W-:Y:S02]  /*15f30*/  @P5 IMAD.MOV.U32 R2, RZ, RZ, R4 ;  /* 0x000000ffff025224 */ /* 0x002fe400078e0004 */
[----:B------:R-:W-:Y:S01]  /*15f40*/  @P5 IMAD.MOV.U32 R3, RZ, RZ, R5 ;  /* 0x000000ffff035224 */ /* 0x000fe200078e0005 */
[----:B------:R-:W-:Y:S01]  /*15f50*/  F2FP.TF32.F32.PACK_B R61, R61 ;  /* 0x0000003dff3d723e */ /* 0x000fe200024050ff */
[----:B------:R-:W-:-:S03]  /*15f60*/  FMUL R117, R62, UR11 ;  /* 0x0000000b3e757c20 */ /* 0x000fc60008400000 */
[----:B------:R1:W-:Y:S01]  /*15f70*/  @P5 STG.E desc[UR20][R2.64+0x120], R115 ;  /* 0x0001207302005986 */ /* 0x0003e2000c101914 */
[----:B------:R-:W-:Y:S01]  /*15f80*/  FMUL R63, R63, UR11 ;  /* 0x0000000b3f3f7c20 */ /* 0x000fe20008400000 */
[----:B------:R-:W-:Y:S01]  /*15f90*/  F2FP.TF32.F32.PACK_B R117, R117 ;  /* 0x00000075ff75723e */ /* 0x000fe200024050ff */
[----:B--2---:R-:W-:Y:S02]  /*15fa0*/  @P3 IMAD.MOV.U32 R7, RZ, RZ, R9 ;  /* 0x000000ffff073224 */ /* 0x004fe400078e0009 */
[----:B-1----:R-:W-:Y:S02]  /*15fb0*/  @P6 IMAD.MOV.U32 R2, RZ, RZ, R4 ;  /* 0x000000ffff026224 */ /* 0x002fe400078e0004 */
[----:B------:R-:W-:Y:S01]  /*15fc0*/  @P6 IMAD.MOV.U32 R3, RZ, RZ, R5 ;  /* 0x000000ffff036224 */ /* 0x000fe200078e0005 */
[----:B------:R-:W-:Y:S01]  /*15fd0*/  F2FP.TF32.F32.PACK_B R63, R63 ;  /* 0x0000003fff3f723e */ /* 0x000fe200024050ff */
[----:B------:R-:W-:-:S03]  /*15fe0*/  @P4 IMAD.MOV.U32 R11, RZ, RZ, R9 ;  /* 0x000000ffff0b4224 */ /* 0x000fc600078e0009 */
[----:B------:R1:W-:Y:S01]  /*15ff0*/  @P6 STG.E desc[UR20][R2.64+0x124], R61 ;  /* 0x0001243d02006986 */ /* 0x0003e2000c101914 */
[C---:B------:R-:W-:Y:S02]  /*16000*/  ISETP.GT.AND P6, PT, R0.reuse, 0x50, P1 ;  /* 0x000000500000780c */ /* 0x040fe40000fc4270 */
[C---:B------:R-:W-:Y:S01]  /*16010*/  ISETP.GT.AND P2, PT, R0.reuse, 0x51, P1 ;  /* 0x000000510000780c */ /* 0x040fe20000f44270 */
[----:B------:R2:W-:Y:S01]  /*16020*/  @P3 STG.E desc[UR20][R6.64+0x120], R117 ;  /* 0x0001207506003986 */ /* 0x0005e2000c101914 */
[----:B------:R-:W-:Y:S01]  /*16030*/  ISETP.GT.AND P5, PT, R0, 0x50, P0 ;  /* 0x000000500000780c */ /* 0x000fe200007a4270 */
[----:B------:R-:W-:Y:S02]  /*16040*/  FMUL R119, R64, UR11 ;  /* 0x0000000b40777c20 */ /* 0x000fe40008400000 */
[----:B------:R3:W-:Y:S01]  /*16050*/  @P4 STG.E desc[UR20][R10.64+0x124], R63 ;  /* 0x0001243f0a004986 */ /* 0x0007e2000c101914 */
[----:B------:R-:W-:Y:S01]  /*16060*/  ISETP.GT.AND P4, PT, R0, 0x51, P0 ;  /* 0x000000510000780c */ /* 0x000fe20000784270 */
[----:B------:R-:W-:Y:S01]  /*16070*/  FMUL R65, R65, UR11 ;  /* 0x0000000b41417c20 */ /* 0x000fe20008400000 */
[----:B------:R-:W-:Y:S01]  /*16080*/  F2FP.TF32.F32.PACK_B R119, R119 ;  /* 0x00000077ff77723e */ /* 0x000fe200024050ff */
[----:B------:R-:W-:-:S02]  /*16090*/  FMUL R121, R66, UR11 ;  /* 0x0000000b42797c20 */ /* 0x000fc40008400000 */
[--C-:B-1----:R-:W-:Y:S02]  /*160a0*/  @P6 IMAD.MOV.U32 R2, RZ, RZ, R4.reuse ;  /* 0x000000ffff026224 */ /* 0x102fe400078e0004 */
[----:B------:R-:W-:Y:S02]  /*160b0*/  @P6 IMAD.MOV.U32 R3, RZ, RZ, R5 ;  /* 0x000000ffff036224 */ /* 0x000fe400078e0005 */
[----:B------:R-:W-:Y:S01]  /*160c0*/  FMUL R67, R67, UR11 ;  /* 0x0000000b43437c20 */ /* 0x000fe20008400000 */
[----:B------:R-:W-:Y:S01]  /*160d0*/  ISETP.GT.AND P3, PT, R0, 0x58, P1 ;  /* 0x000000580000780c */ /* 0x000fe20000f64270 */
[--C-:B--2---:R-:W-:Y:S01]  /*160e0*/  @P5 IMAD.MOV.U32 R7, RZ, RZ, R9.reuse ;  /* 0x000000ffff075224 */ /* 0x104fe200078e0009 */
[----:B------:R-:W-:Y:S01]  /*160f0*/  F2FP.TF32.F32.PACK_B R65, R65 ;  /* 0x00000041ff41723e */ /* 0x000fe200024050ff */
[----:B------:R1:W-:Y:S01]  /*16100*/  @P6 STG.E desc[UR20][R2.64+0x140], R119 ;  /* 0x0001407702006986 */ /* 0x0003e2000c101914 */
[----:B------:R-:W-:Y:S01]  /*16110*/  F2FP.TF32.F32.PACK_B R121, R121 ;  /* 0x00000079ff79723e */ /* 0x000fe200024050ff */
[----:B---3--:R-:W-:Y:S01]  /*16120*/  @P4 IMAD.MOV.U32 R11, RZ, RZ, R9 ;  /* 0x000000ffff0b4224 */ /* 0x008fe200078e0009 */
[----:B------:R-:W-:Y:S01]  /*16130*/  F2FP.TF32.F32.PACK_B R67, R67 ;  /* 0x00000043ff43723e */ /* 0x000fe200024050ff */
[----:B------:R-:W-:Y:S01]  /*16140*/  FMUL R123, R68, UR11 ;  /* 0x0000000b447b7c20 */ /* 0x000fe20008400000 */
[----:B-1----:R-:W-:-:S02]  /*16150*/  @P2 IMAD.MOV.U32 R2, RZ, RZ, R4 ;  /* 0x000000ffff022224 */ /* 0x002fc400078e0004 */
[----:B------:R-:W-:-:S05]  /*16160*/  @P2 IMAD.MOV.U32 R3, RZ, RZ, R5 ;  /* 0x000000ffff032224 */ /* 0x000fca00078e0005 */
[----:B------:R1:W-:Y:S01]  /*16170*/  @P2 STG.E desc[UR20][R2.64+0x144], R65 ;  /* 0x0001444102002986 */ /* 0x0003e2000c101914 */
[----:B------:R-:W-:-:S03]  /*16180*/  ISETP.GT.AND P2, PT, R0, 0x59, P1 ;  /* 0x000000590000780c */ /* 0x000fc60000f44270 */
[----:B------:R2:W-:Y:S01]  /*16190*/  @P5 STG.E desc[UR20][R6.64+0x140], R121 ;  /* 0x0001407906005986 */ /* 0x0005e2000c101914 */
[----:B------:R-:W-:-:S03]  /*161a0*/  ISETP.GT.AND P5, PT, R0, 0x58, P0 ;  /* 0x000000580000780c */ /* 0x000fc600007a4270 */
[----:B------:R3:W-:Y:S01]  /*161b0*/  @P4 STG.E desc[UR20][R10.64+0x144], R67 ;  /* 0x000144430a004986 */ /* 0x0007e2000c101914 */
[----:B------:R-:W-:Y:S02]  /*161c0*/  ISETP.GT.AND P4, PT, R0, 0x59, P0 ;  /* 0x000000590000780c */ /* 0x000fe40000784270 */
[----:B------:R-:W-:Y:S01]  /*161d0*/  F2FP.TF32.F32.PACK_B R123, R123 ;  /* 0x0000007bff7b723e */ /* 0x000fe200024050ff */
[----:B-1----:R-:W-:Y:S02]  /*161e0*/  @P3 IMAD.MOV.U32 R2, RZ, RZ, R4 ;  /* 0x000000ffff023224 */ /* 0x002fe400078e0004 */
[----:B------:R-:W-:Y:S02]  /*161f0*/  @P3 IMAD.MOV.U32 R3, RZ, RZ, R5 ;  /* 0x000000ffff033224 */ /* 0x000fe400078e0005 */
[----:B------:R-:W-:Y:S01]  /*16200*/  FMUL R69, R69, UR11 ;  /* 0x0000000b45457c20 */ /* 0x000fe20008400000 */
[----:B------:R-:W-:Y:S01]  /*16210*/  FMUL R125, R70, UR11 ;  /* 0x0000000b467d7c20 */ /* 0x000fe20008400000 */
[----:B------:R-:W-:Y:S01]  /*16220*/  FMUL R71, R71, UR11 ;  /* 0x0000000b47477c20 */ /* 0x000fe20008400000 */
[----:B------:R1:W-:Y:S01]  /*16230*/  @P3 STG.E desc[UR20][R2.64+0x160], R123 ;  /* 0x0001607b02003986 */ /* 0x0003e2000c101914 */
[----:B------:R-:W-:Y:S01]  /*16240*/  ISETP.GT.AND P3, PT, R0, 0x60, P1 ;  /* 0x000000600000780c */ /* 0x000fe20000f64270 */
[--C-:B--2---:R-:W-:Y:S01]  /*16250*/  @P5 IMAD.MOV.U32 R7, RZ, RZ, R9.reuse ;  /* 0x000000ffff075224 */ /* 0x104fe200078e0009 */
[----:B------:R-:W-:Y:S01]  /*16260*/  F2FP.TF32.F32.PACK_B R69, R69 ;  /* 0x00000045ff45723e */ /* 0x000fe200024050ff */
[----:B---3--:R-:W-:Y:S01]  /*16270*/  @P4 IMAD.MOV.U32 R11, RZ, RZ, R9 ;  /* 0x000000ffff0b4224 */ /* 0x008fe200078e0009 */
[----:B------:R-:W-:-:S02]  /*16280*/  F2FP.TF32.F32.PACK_B R125, R125 ;  /* 0x0000007dff7d723e */ /* 0x000fc400024050ff */
[----:B------:R-:W-:Y:S01]  /*16290*/  F2FP.TF32.F32.PACK_B R71, R71 ;  /* 0x00000047ff47723e */ /* 0x000fe200024050ff */
[----:B-1----:R-:W-:Y:S02]  /*162a0*/  @P2 IMAD.MOV.U32 R2, RZ, RZ, R4 ;  /* 0x000000ffff022224 */ /* 0x002fe400078e0004 */
[----:B------:R-:W-:Y:S02]  /*162b0*/  @P2 IMAD.MOV.U32 R3, RZ, RZ, R5 ;  /* 0x000000ffff032224 */ /* 0x000fe400078e0005 */
[----:B------:R-:W-:-:S03]  /*162c0*/  FMUL R127, R72, UR11 ;  /* 0x0000000b487f7c20 */ /* 0x000fc60008400000 */
        /* <DEDUP_REMOVED lines=13> */
[----:B------:R-:W-:-:S02]  /*163a0*/  ISETP.GT.AND P3, PT, R0, 0x68, P1 ;  /* 0x000000680000780c */ /* 0x000fc40000f64270 */
[----:B------:R-:W-:Y:S01]  /*163b0*/  F2FP.TF32.F32.PACK_B R73, R73 ;  /* 0x00000049ff49723e */ /* 0x000fe200024050ff */
[--C-:B--2---:R-:W-:Y:S01]  /*163c0*/  @P4 IMAD.MOV.U32 R7, RZ, RZ, R9.reuse ;  /* 0x000000ffff074224 */ /* 0x104fe200078e0009 */
[----:B------:R-:W-:Y:S01]  /*163d0*/  F2FP.TF32.F32.PACK_B R129, R129 ;  /* 0x00000081ff81723e */ /* 0x000fe200024050ff */
[----:B---3--:R-:W-:Y:S01]  /*163e0*/  @P2 IMAD.MOV.U32 R11, RZ, RZ, R9 ;  /* 0x000000ffff0b2224 */ /* 0x008fe200078e0009 */
[----:B------:R-:W-:Y:S01]  /*163f0*/  F2FP.TF32.F32.PACK_B R75, R75 ;  /* 0x0000004bff4b723e */ /* 0x000fe200024050ff */
[----:B-1----:R-:W-:Y:S02]  /*16400*/  @P5 IMAD.MOV.U32 R2, RZ, RZ, R4 ;  /* 0x000000ffff025224 */ /* 0x002fe400078e0004 */
[----:B------:R-:W-:Y:S01]  /*16410*/  @P5 IMAD.MOV.U32 R3, RZ, RZ, R5 ;  /* 0x000000ffff035224 */ /* 0x000fe200078e0005 */
[----:B------:R-:W-:Y:S01]  /*16420*/  ISETP.GT.AND P6, PT, R0, 0x69, P1 ;  /* 0x000000690000780c */ /* 0x000fe20000fc4270 */
[----:B------:R-:W-:-:S03]  /*16430*/  FMUL R131, R76, UR11 ;  /* 0x0000000b4c837c20 */ /* 0x000fc60008400000 */
[----:B------:R1:W-:Y:S04]  /*16440*/  @P5 STG.E desc[UR20][R2.64+0x184], R73 ;  /* 0x0001844902005986 */ /* 0x0003e8000c101914 */
[----:B------:R2:W-:Y:S01]  /*16450*/  @P4 STG.E desc[UR20][R6.64+0x180], R129 ;  /* 0x0001808106004986 */ /* 0x0005e2000c101914 */
[----:B------:R-:W-:-:S03]  /*16460*/  ISETP.GT.AND P4, PT, R0, 0x69, P0 ;  /* 0x000000690000780c */ /* 0x000fc60000784270 */
[----:B------:R3:W-:Y:S01]  /*16470*/  @P2 STG.E desc[UR20][R10.64+0x184], R75 ;  /* 0x0001844b0a002986 */ /* 0x0007e2000c101914 */
[C---:B------:R-:W-:Y:S02]  /*16480*/  ISETP.GT.AND P2, PT, R0.reuse, 0x68, P0 ;  /* 0x000000680000780c */ /* 0x040fe40000744270 */
[----:B------:R-:W-:Y:S01]  /*16490*/  ISETP.GT.AND P5, PT, R0, 0x70, P1 ;  /* 0x000000700000780c */ /* 0x000fe20000fa4270 */
[----:B-1----:R-:W-:Y:S01]  /*164a0*/  @P3 IMAD.MOV.U32 R2, RZ, RZ, R4 ;  /* 0x000000ffff023224 */ /* 0x002fe200078e0004 */
[----:B------:R-:W-:Y:S01]  /*164b0*/  F2FP.TF32.F32.PACK_B R131, R131 ;  /* 0x00000083ff83723e */ /* 0x000fe200024050ff */
[----:B------:R-:W-:Y:S02]  /*164c0*/  @P3 IMAD.MOV.U32 R3, RZ, RZ, R5 ;  /* 0x000000ffff033224 */ /* 0x000fe400078e0005 */
[----:B------:R-:W-:Y:S01]  /*164d0*/  FMUL R77, R77, UR11 ;  /* 0x0000000b4d4d7c20 */ /* 0x000fe20008400000 */
[----:B------:R-:W-:Y:S01]  /*164e0*/  FMUL R133, R78, UR11 ;  /* 0x0000000b4e857c20 */ /* 0x000fe20008400000 */
[----:B------:R-:W-:Y:S01]  /*164f0*/  FMUL R79, R79, UR11 ;  /* 0x0000000b4f4f7c20 */ /* 0x000fe20008400000 */
[----:B------:R1:W-:Y:S02]  /*16500*/  @P3 STG.E desc[UR20][R2.64+0x1a0], R131 ;  /* 0x0001a08302003986 */ /* 0x0003e4000c101914 */
[----:B------:R-:W-:Y:S01]  /*16510*/  F2FP.TF32.F32.PACK_B R77, R77 ;  /* 0x0000004dff4d723e */ /* 0x000fe200024050ff */
[----:B------:R-:W-:Y:S01]  /*16520*/  FMUL R135, R80, UR11 ;  /* 0x0000000b50877c20 */ /* 0x000fe20008400000 */
[----:B------:R-:W-:Y:S01]  /*16530*/  F2FP.TF32.F32.PACK_B R133, R133 ;  /* 0x00000085ff85723e */ /* 0x000fe200024050ff */
[--C-:B--2---:R-:W-:Y:S01]  /*16540*/  @P2 IMAD.MOV.U32 R7, RZ, RZ, R9.reuse ;  /* 0x000000ffff072224 */ /* 0x104fe200078e0009 */
[----:B------:R-:W-:Y:S01]  /*16550*/  F2FP.TF32.F32.PACK_B R79, R79 ;  /* 0x0000004fff4f723e */ /* 0x000fe200024050ff */
[----:B---3--:R-:W-:-:S02]  /*16560*/  @P4 IMAD.MOV.U32 R11, RZ, RZ, R9 ;  /* 0x000000ffff0b4224 */ /* 0x008fc400078e0009 */
[----:B-1----:R-:W-:Y:S02]  /*16570*/  @P6 IMAD.MOV.U32 R2, RZ, RZ, R4 ;  /* 0x000000ffff026224 */ /* 0x002fe400078e0004 */
[----:B------:R-:W-:Y:S01]  /*16580*/  @P6 IMAD.MOV.U32 R3, RZ, RZ, R5 ;  /* 0x000000ffff036224 */ /* 0x000fe200078e0005 */
[----:B------:R-:W-:-:S04]  /*16590*/  F2FP.TF32.F32.PACK_B R135, R135 ;  /* 0x00000087ff87723e */ /* 0x000fc800024050ff */
[----:B------:R1:W-:Y:S01]  /*165a0*/  @P6 STG.E desc[UR20][R2.64+0x1a4], R77 ;  /* 0x0001a44d02006986 */ /* 0x0003e2000c101914 */
[----:B------:R-:W-:-:S03]  /*165b0*/  ISETP.GT.AND P6, PT, R0, 0x70, P0 ;  /* 0x000000700000780c */ /* 0x000fc600007c4270 */
[----:B------:R-:W-:Y:S01]  /*165c0*/  @P2 STG.E desc[UR20][R6.64+0x1a0], R133 ;  /* 0x0001a08506002986 */ /* 0x000fe2000c101914 */
[----:B------:R-:W-:-:S03]  /*165d0*/  ISETP.GT.AND P2, PT, R0, 0x71, P1 ;  /* 0x000000710000780c */ /* 0x000fc60000f44270 */
[----:B------:R-:W-:Y:S01]  /*165e0*/  @P4 STG.E desc[UR20][R10.64+0x1a4], R79 ;  /* 0x0001a44f0a004986 */ /* 0x000fe2000c101914 */
[----:B-1----:R-:W-:Y:S02]  /*165f0*/  @P5 IMAD.MOV.U32 R2, RZ, RZ, R4 ;  /* 0x000000ffff025224 */ /* 0x002fe400078e0004 */
[----:B------:R-:W-:Y:S01]  /*16600*/  @P5 IMAD.MOV.U32 R3, RZ, RZ, R5 ;  /* 0x000000ffff035224 */ /* 0x000fe200078e0005 */
[----:B------:R-:W-:-:S04]  /*16610*/  ISETP.GT.AND P3, PT, R0, 0x78, P1 ;  /* 0x000000780000780c */ /* 0x000fc80000f64270 */
[----:B------:R1:W-:Y:S01]  /*16620*/  @P5 STG.E desc[UR20][R2.64+0x1c0], R135 ;  /* 0x0001c08702005986 */ /* 0x0003e2000c101914 */
[C---:B------:R-:W-:Y:S02]  /*16630*/  ISETP.GT.AND P5, PT, R0.reuse, 0x71, P0 ;  /* 0x000000710000780c */ /* 0x040fe400007a4270 */
[C---:B------:R-:W-:Y:S02]  /*16640*/  ISETP.GT.AND P1, PT, R0.reuse, 0x79, P1 ;  /* 0x000000790000780c */ /* 0x040fe40000f24270 */
[----:B------:R-:W-:Y:S01]  /*16650*/  ISETP.GT.AND P4, PT, R0, 0x78, P0 ;  /* 0x000000780000780c */ /* 0x000fe20000784270 */
[----:B------:R-:W-:Y:S01]  /*16660*/  FMUL R81, R81, UR11 ;  /* 0x0000000b51517c20 */ /* 0x000fe20008400000 */
[----:B------:R-:W-:Y:S01]  /*16670*/  FMUL R137, R82, UR11 ;  /* 0x0000000b52897c20 */ /* 0x000fe20008400000 */
[----:B------:R-:W-:Y:S01]  /*16680*/  FMUL R83, R83, UR11 ;  /* 0x0000000b53537c20 */ /* 0x000fe20008400000 */
[----:B------:R-:W-:Y:S01]  /*16690*/  FMUL R139, R84, UR11 ;  /* 0x0000000b548b7c20 */ /* 0x000fe20008400000 */
[----:B------:R-:W-:Y:S01]  /*166a0*/  ISETP.GT.AND P0, PT, R0, 0x79, P0 ;  /* 0x000000790000780c */ /* 0x000fe20000704270 */
[----:B------:R-:W-:Y:S01]  /*166b0*/  FMUL R85, R85, UR11 ;  /* 0x0000000b55557c20 */ /* 0x000fe20008400000 */
[----:B------:R-:W-:Y:S01]  /*166c0*/  FMUL R141, R86, UR11 ;  /* 0x0000000b568d7c20 */ /* 0x000fe20008400000 */
[----:B------:R-:W-:Y:S01]  /*166d0*/  F2FP.TF32.F32.PACK_B R81, R81 ;  /* 0x00000051ff51723e */ /* 0x000fe200024050ff */
[--C-:B-1----:R-:W-:Y:S01]  /*166e0*/  @P2 IMAD.MOV.U32 R2, RZ, RZ, R4.reuse ;  /* 0x000000ffff022224 */ /* 0x102fe200078e0004 */
[----:B------:R-:W-:Y:S01]  /*166f0*/  F2FP.TF32.F32.PACK_B R137, R137 ;  /* 0x00000089ff89723e */ /* 0x000fe200024050ff */
[----:B------:R-:W-:Y:S01]  /*16700*/  @P2 IMAD.MOV.U32 R3, RZ, RZ, R5 ;  /* 0x000000ffff032224 */ /* 0x000fe200078e0005 */
[----:B------:R-:W-:Y:S01]  /*16710*/  F2FP.TF32.F32.PACK_B R83, R83 ;  /* 0x00000053ff53723e */ /* 0x000fe200024050ff */
[--C-:B------:R-:W-:Y:S01]  /*16720*/  @P6 IMAD.MOV.U32 R7, RZ, RZ, R9.reuse ;  /* 0x000000ffff076224 */ /* 0x100fe200078e0009 */
[----:B------:R-:W-:Y:S01]  /*16730*/  F2FP.TF32.F32.PACK_B R139, R139 ;  /* 0x0000008bff8b723e */ /* 0x000fe200024050ff */
[----:B------:R-:W-:Y:S01]  /*16740*/  @P5 IMAD.MOV.U32 R11, RZ, RZ, R9 ;  /* 0x000000ffff0b5224 */ /* 0x000fe200078e0009 */
[----:B------:R-:W-:Y:S01]  /*16750*/  F2FP.TF32.F32.PACK_B R85, R85 ;  /* 0x00000055ff55723e */ /* 0x000fe200024050ff */
[----:B------:R-:W-:Y:S01]  /*16760*/  @P1 IMAD.MOV.U32 R12, RZ, RZ, R4 ;  /* 0x000000ffff0c1224 */ /* 0x000fe200078e0004 */
[----:B------:R1:W-:Y:S01]  /*16770*/  @P2 STG.E desc[UR20][R2.64+0x1c4], R81 ;  /* 0x0001c45102002986 */ /* 0x0003e2000c101914 */
[----:B------:R-:W-:Y:S01]  /*16780*/  @P1 IMAD.MOV.U32 R13, RZ, RZ, R5 ;  /* 0x000000ffff0d1224 */ /* 0x000fe200078e0005 */
[----:B------:R-:W-:Y:S01]  /*16790*/  F2FP.TF32.F32.PACK_B R141, R141 ;  /* 0x0000008dff8d723e */ /* 0x000fe200024050ff */
[----:B------:R-:W-:Y:S01]  /*167a0*/  VIADD R14, R4, UR9 ;  /* 0x00000009040e7c36 */ /* 0x000fe20008000000 */
[----:B------:R1:W-:Y:S01]  /*167b0*/  @P6 STG.E desc[UR20][R6.64+0x1c0], R137 ;  /* 0x0001c08906006986 */ /* 0x0003e2000c101914 */
[----:B------:R-:W-:-:S03]  /*167c0*/  @P4 IMAD.MOV.U32 R15, RZ, RZ, R9 ;  /* 0x000000ffff0f4224 */ /* 0x000fc600078e0009 */
[----:B------:R1:W-:Y:S01]  /*167d0*/  @P5 STG.E desc[UR20][R10.64+0x1c4], R83 ;  /* 0x0001c4530a005986 */ /* 0x0003e2000c101914 */
[----:B------:R-:W-:-:S03]  /*167e0*/  VIADD R16, R4, UR9 ;  /* 0x0000000904107c36 */ /* 0x000fc60008000000 */
[----:B------:R1:W-:Y:S04]  /*167f0*/  @P3 STG.E desc[UR20][R4.64+0x1e0], R139 ;  /* 0x0001e08b04003986 */ /* 0x0003e8000c101914 */
[----:B------:R1:W-:Y:S01]  /*16800*/  @P1 STG.E desc[UR20][R12.64+0x1e4], R85 ;  /* 0x0001e4550c001986 */ /* 0x0003e2000c101914 */
[----:B------:R-:W-:-:S03]  /*16810*/  FMUL R87, R87, UR11 ;  /* 0x0000000b57577c20 */ /* 0x000fc60008400000 */
[----:B------:R1:W-:Y:S01]  /*16820*/  @P4 STG.E desc[UR20][R14.64+0x1e0], R141 ;  /* 0x0001e08d0e004986 */ /* 0x0003e2000c101914 */
[----:B------:R-:W-:Y:S05]  /*16830*/  @!P0 EXIT ;  /* 0x000000000000894d */ /* 0x000fea0003800000 */
[----:B------:R-:W-:Y:S01]  /*16840*/  F2FP.TF32.F32.PACK_B R87, R87 ;  /* 0x00000057ff57723e */ /* 0x000fe200024050ff */
[----:B------:R-:W-:-:S05]  /*16850*/  IMAD.MOV.U32 R17, RZ, RZ, R9 ;  /* 0x000000ffff117224 */ /* 0x000fca00078e0009 */
[----:B------:R-:W-:Y:S01]  /*16860*/  STG.E desc[UR20][R16.64+0x1e4], R87 ;  /* 0x0001e45710007986 */ /* 0x000fe2000c101914 */
[----:B------:R-:W-:Y:S05]  /*16870*/  EXIT ;  /* 0x000000000000794d */ /* 0x000fea0003800000 */
.L_x_13:
[----:B------:R-:W-:-:S13]  /*16880*/  ISETP.NE.AND P0, PT, RZ, UR7, PT ;  /* 0x00000007ff007c0c */ /* 0x000fda000bf05270 */
[----:B------:R-:W-:Y:S05]  /*16890*/  @P0 EXIT ;  /* 0x000000000000094d */ /* 0x000fea0003800000 */
[----:B------:R-:W-:-:S13]  /*168a0*/  ELECT P0, URZ, PT ;  /* 0x00000000003f782f */ /* 0x000fda0003800000 */
[----:B------:R-:W-:Y:S05]  /*168b0*/  @!P0 BRA `(.L_x_528) ;  /* 0x0000000400cc8947 */ /* 0x000fea0003800000 */
[----:B------:R-:W-:-:S06]  /*168c0*/  UISETP.GE.AND UP0, UPT, UR5, 0x1, UPT ;  /* 0x000000010500788c */ /* 0x000fcc000bf06270 */
[----:B------:R-:W-:-:S13]  /*168d0*/  PLOP3.LUT P0, PT, PT, PT, UP0, 0x80, 0x0 ;  /* 0x000000000000781c */ /* 0x000fda0003f0f008 */
[----:B------:R-:W-:Y:S05]  /*168e0*/  @!P0 BRA `(.L_x_528) ;  /* 0x0000000400c08947 */ /* 0x000fea0003800000 */
[----:B------:R-:W0:Y:S01]  /*168f0*/  S2R R3, SR_CgaCtaId ;  /* 0x0000000000037919 */ /* 0x000e220000008800 */
[----:B------:R-:W-:Y:S01]  /*16900*/  UIMAD UR7, UR26, UR27, URZ ;  /* 0x0000001b1a0772a4 */ /* 0x000fe2000f8e023f */
[----:B------:R-:W-:Y:S01]  /*16910*/  IMAD.SHL.U32 R16, R7, 0x100, RZ ;  /* 0x0000010007107824 */ /* 0x000fe200078e00ff */
[----:B------:R-:W-:Y:S01]  /*16920*/  ULDC UR8, c[0x0][0x384] ;  /* 0x0000e10000087ab9 */ /* 0x000fe20000000800 */
[----:B------:R-:W-:Y:S01]  /*16930*/  IMAD.U32 R10, RZ, RZ, UR6 ;  /* 0x00000006ff0a7e24 */ /* 0x000fe2000f8e00ff */
[----:B------:R-:W-:Y:S01]  /*16940*/  UIMAD UR7, UR4, UR7, 0x1 ;  /* 0x00000001040774a4 */ /* 0x000fe2000f8e0207 */
[----:B------:R-:W-:Y:S01]  /*16950*/  IMAD.HI.U32 R4, R16, UR8, RZ ;  /* 0x0000000810047c27 */ /* 0x000fe2000f8e00ff */
[----:B------:R-:W-:Y:S01]  /*16960*/  LOP3.LUT P0, RZ, R6, 0x1f, RZ, 0xc0, !PT ;  /* 0x0000001f06ff7812 */ /* 0x000fe2000780c0ff */
[----:B------:R-:W-:Y:S01]  /*16970*/  ULDC UR9, c[0x0][0x388] ;  /* 0x0000e20000097ab9 */ /* 0x000fe20000000800 */
[C---:B------:R-:W-:Y:S01]  /*16980*/  ISETP.NE.AND P1, PT, R11.reuse, RZ, PT ;  /* 0x000000ff0b00720c */ /* 0x040fe20003f25270 */
[----:B------:R-:W-:Y:S01]  /*16990*/  IMAD.MOV.U32 R5, RZ, RZ, 0x1 ;  /* 0x00000001ff057424 */ /* 0x000fe200078e00ff */
[----:B------:R-:W-:-:S02]  /*169a0*/  ISETP.NE.OR P0, PT, R11, RZ, !P0 ;  /* 0x000000ff0b00720c */ /* 0x000fc40004705670 */
[----:B------:R-:W-:Y:S02]  /*169b0*/  CS2R R6, SRZ ;  /* 0x0000000000067805 */ /* 0x000fe4000001ff00 */
[----:B------:R-:W-:Y:S01]  /*169c0*/  SHF.R.U32.HI R4, RZ, UR9, R4 ;  /* 0x00000009ff047c19 */ /* 0x000fe20008011604 */
[----:B------:R-:W-:Y:S02]  /*169d0*/  IMAD.U32 R19, RZ, RZ, UR7 ;  /* 0x00000007ff137e24 */ /* 0x000fe4000f8e00ff */
[----:B0-----:R-:W-:-:S05]  /*169e0*/  IMAD.SHL.U32 R0, R3, 0x40, RZ ;  /* 0x0000004003007824 */ /* 0x001fca00078e00ff */
[----:B------:R-:W-:-:S05]  /*169f0*/  LOP3.LUT R0, R0, 0x40, RZ, 0xc0, !PT ;  /* 0x0000004000007812 */ /* 0x000fca00078ec0ff */
[----:B------:R-:W-:Y:S01]  /*16a00*/  IMAD R2, R9, 0x80, R0 ;  /* 0x0000008009027824 */ /* 0x000fe200078e0200 */
[----:B------:R-:W-:Y:S01]  /*16a10*/  CS2R R8, SRZ ;  /* 0x0000000000087805 */ /* 0x000fe2000001ff00 */
[----:B------:R-:W-:Y:S01]  /*16a20*/  IMAD.SHL.U32 R0, R3, 0x800, RZ ;  /* 0x0000080003007824 */ /* 0x000fe200078e00ff */
[----:B------:R-:W-:-:S04]  /*16a30*/  LOP3.LUT R3, R10, 0x2, RZ, 0xfc, !PT ;  /* 0x000000020a037812 */ /* 0x000fc800078efcff */
[----:B------:R-:W-:-:S07]  /*16a40*/  LOP3.LUT R0, R0, 0x800, RZ, 0xc0, !PT ;  /* 0x0000080000007812 */ /* 0x000fce00078ec0ff */
.L_x_532:
[----:B------:R-:W0:Y:S01]  /*16a50*/  S2R R11, SR_CgaCtaId ;  /* 0x00000000000b7919 */ /* 0x000e220000008800 */
[----:B------:R-:W-:-:S04]  /*16a60*/  MOV R10, 0x400 ;  /* 0x00000400000a7802 */ /* 0x000fc80000000f00 */
[----:B0-----:R-:W-:Y:S02]  /*16a70*/  LEA R18, R11, R10, 0x18 ;  /* 0x0000000a0b127211 */ /* 0x001fe400078ec0ff */
[----:B------:R-:W-:-:S03]  /*16a80*/  SHF.L.U32 R10, R5, 0x1f, RZ ;  /* 0x0000001f050a7819 */ /* 0x000fc600000006ff */
[----:B------:R-:W-:-:S07]  /*16a90*/  IMAD R17, R7, 0x8, R18 ;  /* 0x0000000807117824 */ /* 0x000fce00078e0212 */
.L_x_529:
[----:B0-----:R0:W1:Y:S02]  /*16aa0*/  SYNCS.PHASECHK.TRANS64.TRYWAIT P2, [R17+URZ+0x30020], R10 ;  /* 0x0300200a110075a7 */ /* 0x001064000804017f */
[----:B-1----:R-:W-:Y:S05]  /*16ab0*/  @!P2 NANOSLEEP.SYNCS 0x989680 ;  /* 0x009896800000a95d */ /* 0x002fea0003900000 */
[----:B------:R-:W1:Y:S02]  /*16ac0*/  @!P2 SYNCS.PHASECHK.TRANS64 P2, [R17+URZ+0x30020], R10 ;  /* 0x0300200a1100a5a7 */ /* 0x000e64000804007f */
[----:B-1----:R-:W-:Y:S05]  /*16ad0*/  @!P2 BRA `(.L_x_529) ;  /* 0xfffffffc00f0a947 */ /* 0x002fea000383ffff */
[----:B0-----:R-:W0:Y:S02]  /*16ae0*/  @!P1 LDC R10, c[0x0][0x500] ;  /* 0x00014000ff0a9b82 */ /* 0x001e240000000800 */
[----:B0-----:R0:W-:Y:S02]  /*16af0*/  @!P1 SYNCS.ARRIVE.TRANS64 RZ, [R17+URZ+0x30000], R10 ;  /* 0x0300000a11ff99a7 */ /* 0x0011e4000800003f */
[----:B0-----:R-:W-:-:S04]  /*16b00*/  PRMT R10, R3, 0x9910, RZ ;  /* 0x00009910030a7816 */ /* 0x001fc800000000ff */
[----:B------:R-:W-:-:S13]  /*16b10*/  ISETP.NE.AND P2, PT, R10, 0x2, PT ;  /* 0x000000020a00780c */ /* 0x000fda0003f45270 */
[----:B------:R-:W-:Y:S05]  /*16b20*/  @P2 BRA `(.L_x_530) ;  /* 0x0000000000042947 */ /* 0x000fea0003800000 */
[----:B------:R-:W-:Y:S01]  /*16b30*/  BPT.TRAP 0x1 ;  /* 0x000000040000795c */ /* 0x000fe20000300000 */
.L_x_530:
[----:B------:R-:W-:Y:S05]  /*16b40*/  @P0 BRA `(.L_x_531) ;  /* 0x0000000000040947 */ /* 0x000fea0003800000 */
[----:B------:R-:W-:Y:S01]  /*16b50*/  BPT.TRAP 0x1 ;  /* 0x000000040000795c */ /* 0x000fe20000300000 */
.L_x_531:
[----:B------:R-:W0:Y:S01]  /*16b60*/  LDC R11, c[0x0][0x380] ;  /* 0x0000e000ff0b7b82 */ /* 0x000e220000000800 */
[----:B------:R-:W-:Y:S01]  /*16b70*/  R2UR UR7, R4 ;  /* 0x00000000040772ca */ /* 0x000fe200000e0000 */
[C---:B------:R-:W-:Y:S01]  /*16b80*/  IMAD R10, R7.reuse, 0x1000, R0 ;  /* 0x00001000070a7824 */ /* 0x040fe200078e0200 */
[----:B------:R-:W-:Y:S01]  /*16b90*/  ULDC UR20, c[0x0][0x38c] ;  /* 0x0000e30000147ab9 */ /* 0x000fe20000000800 */
[----:B------:R-:W-:Y:S01]  /*16ba0*/  R2UR UR18, R8 ;  /* 0x00000000081272ca */ /* 0x000fe200000e0000 */
[----:B------:R-:W-:Y:S01]  /*16bb0*/  UISETP.NE.AND UP0, UPT, UR20, 0x1, UPT ;  /* 0x000000011400788c */ /* 0x000fe2000bf05270 */
[----:B------:R-:W-:Y:S01]  /*16bc0*/  IMAD R10, R10, 0x4, R18 ;  /* 0x000000040a0a7824 */ /* 0x000fe200078e0212 */
[----:B------:R-:W-:Y:S01]  /*16bd0*/  R2UR UR15, R18 ;  /* 0x00000000120f72ca */ /* 0x000fe200000e0000 */
[----:B------:R-:W1:Y:S01]  /*16be0*/  LDC.64 R12, c[0x0][0x3b8] ;  /* 0x0000ee00ff0c7b82 */ /* 0x000e620000000a00 */
[----:B------:R-:W-:Y:S01]  /*16bf0*/  VIADD R8, R8, 0x1 ;  /* 0x0000000108087836 */ /* 0x000fe20000000000 */
[----:B------:R-:W-:Y:S01]  /*16c00*/  R2UR UR16, R7 ;  /* 0x00000000071072ca */ /* 0x000fe200000e0000 */
[----:B------:R-:W-:Y:S01]  /*16c10*/  VIADD R19, R19, 0xffffffff ;  /* 0xffffffff13137836 */ /* 0x000fe20000000000 */
[----:B------:R-:W-:Y:S01]  /*16c20*/  R2UR UR24, R10 ;  /* 0x000000000a1872ca */ /* 0x000fe200000e0000 */
[----:B------:R-:W-:Y:S01]  /*16c30*/  ULDC.64 UR30, c[0x0][0x198] ;  /* 0x00006600001e7ab9 */ /* 0x000fe20000000a00 */
[----:B------:R-:W-:Y:S01]  /*16c40*/  R2UR UR17, R17 ;  /* 0x00000000111172ca */ /* 0x000fe200000e0000 */
[----:B------:R-:W-:Y:S01]  /*16c50*/  UIADD3 UR14, UP1, UR30, 0xf0, URZ ;  /* 0x000000f01e0e7890 */ /* 0x000fe2000ff3e03f */
[----:B------:R-:W1:Y:S01]  /*16c60*/  LDC.64 R14, c[0x0][0x3d8] ;  /* 0x0000f600ff0e7b82 */ /* 0x000e620000000a00 */
[----:B------:R-:W-:Y:S01]  /*16c70*/  @UP0 ULDC.64 UR12, c[0x0][0x390] ;  /* 0x0000e400000c0ab9 */ /* 0x000fe20000000a00 */
[----:B------:R-:W-:Y:S01]  /*16c80*/  UIADD3 UR30, UP2, UR30, 0x1f0, URZ ;  /* 0x000001f01e1e7890 */ /* 0x000fe2000ff5e03f */
[----:B------:R-:W-:Y:S01]  /*16c90*/  ISETP.GT.AND P5, PT, R19, 0x1, PT ;  /* 0x000000011300780c */ /* 0x000fe20003fa4270 */
[----:B------:R-:W-:Y:S01]  /*16ca0*/  ULDC.64 UR8, c[0x0][0x3b0] ;  /* 0x0000ec0000087ab9 */ /* 0x000fe20000000a00 */
[----:B------:R-:W-:Y:S01]  /*16cb0*/  ULDC.64 UR22, c[0x0][0x3d0] ;  /* 0x0000f40000167ab9 */ /* 0x000fe20000000a00 */
[----:B------:R-:W-:Y:S01]  /*16cc0*/  USHF.L.U32 UR18, UR18, 0x5, URZ ;  /* 0x0000000512127899 */ /* 0x000fe2000800063f */
[----:B------:R-:W-:Y:S01]  /*16cd0*/  VIADD R7, R7, 0x1 ;  /* 0x0000000107077836 */ /* 0x000fe20000000000 */
[----:B0-----:R-:W-:Y:S01]  /*16ce0*/  ISETP.NE.AND P2, PT, R11, 0x1, PT ;  /* 0x000000010b00780c */ /* 0x001fe20003f45270 */
[----:B------:R-:W-:-:S02]  /*16cf0*/  ULEA UR16, UR16, UR15, 0xf ;  /* 0x0000000f10107291 */ /* 0x000fc4000f8e783f */
[----:B------:R-:W-:Y:S01]  /*16d00*/  UIADD3 UR17, UR17, 0x30000, URZ ;  /* 0x0003000011117890 */ /* 0x000fe2000fffe03f */
[C---:B------:R-:W-:Y:S01]  /*16d10*/  ISETP.NE.AND P4, PT, R7.reuse, 0x4, PT ;  /* 0x000000040700780c */ /* 0x040fe20003f85270 */
[----:B------:R-:W-:Y:S02]  /*16d20*/  UIADD3.X UR15, URZ, UR31, URZ, UP1, !UPT ;  /* 0x0000001f3f0f7290 */ /* 0x000fe40008ffe43f */
[----:B------:R-:W-:Y:S01]  /*16d30*/  UIADD3.X UR31, URZ, UR31, URZ, UP2, !UPT ;  /* 0x0000001f3f1f7290 */ /* 0x000fe200097fe43f */
[----:B------:R-:W-:Y:S01]  /*16d40*/  SEL R7, R7, RZ, P4 ;  /* 0x000000ff07077207 */ /* 0x000fe20002000000 */
[----:B------:R-:W-:Y:S01]  /*16d50*/  UMOV UR32, 0x30000 ;  /* 0x0003000000207882 */ /* 0x000fe20000000000 */
[----:B------:R-:W-:Y:S01]  /*16d60*/  UMOV UR28, 0x0 ;  /* 0x00000000001c7882 */ /* 0x000fe20000000000 */
[----:B------:R-:W-:Y:S02]  /*16d70*/  UMOV UR29, 0x10000000 ;  /* 0x10000000001d7882 */ /* 0x000fe40000000000 */
[----:B------:R-:W-:Y:S01]  /*16d80*/  @P2 IMAD.U32 R20, RZ, RZ, UR7 ;  /* 0x00000007ff142e24 */ /* 0x000fe2000f8e00ff */
[----:B------:R-:W-:Y:S01]  /*16d90*/  R2UR UR7, R16 ;  /* 0x00000000100772ca */ /* 0x000fe200000e0000 */
[----:B-1----:R-:W-:-:S03]  /*16da0*/  IMAD R10, R9, R12, R14 ;  /* 0x0000000c090a7224 */ /* 0x002fc600078e020e */
[----:B------:R-:W-:Y:S01]  /*16db0*/  @P2 R2UR UR7, R20 ;  /* 0x00000000140722ca */ /* 0x000fe200000e0000 */
[----:B------:R-:W0:Y:S01]  /*16dc0*/  LDC R12, c[0x0][0x3c8] ;  /* 0x0000f200ff0c7b82 */ /* 0x000e220000000800 */
[----:B------:R-:W-:-:S04]  /*16dd0*/  ISETP.NE.AND P2, PT, R8, UR4, PT ;  /* 0x0000000408007c0c */ /* 0x000fc8000bf45270 */
[----:B------:R-:W-:-:S07]  /*16de0*/  SEL R8, R8, RZ, P2 ;  /* 0x000000ff08087207 */ /* 0x000fce0001000000 */
[----:B------:R-:W-:Y:S02]  /*16df0*/  UIADD3 UR10, -UR7, URZ, URZ ;  /* 0x0000003f070a7290 */ /* 0x000fe4000fffe13f */
[----:B------:R-:W-:-:S04]  /*16e00*/  UMOV UR21, UR7 ;  /* 0x0000000700157c82 */ /* 0x000fc80008000000 */
[----:B------:R-:W-:Y:S01]  /*16e10*/  IMAD R14, R11, UR10, R16 ;  /* 0x0000000a0b0e7c24 */ /* 0x000fe2000f8e0210 */
[----:B------:R-:W-:Y:S01]  /*16e20*/  UIMAD.WIDE.U32 UR10, UR7, UR12, URZ ;  /* 0x0000000c070a72a5 */ /* 0x000fe2000f8e003f */
[----:B------:R-:W-:Y:S01]  /*16e30*/  IMAD R11, R6, R13, R15 ;  /* 0x0000000d060b7224 */ /* 0x000fe200078e020f */
[C---:B------:R-:W-:Y:S02]  /*16e40*/  R2UR UR12, R9.reuse ;  /* 0x00000000090c72ca */ /* 0x040fe400000e0000 */
[----:B------:R-:W-:Y:S01]  /*16e50*/  R2UR UR19, R14 ;  /* 0x000000000e1372ca */ /* 0x000fe200000e0000 */
[----:B------:R-:W-:Y:S01]  /*16e60*/  @UP0 USHF.R.U32.HI UR21, URZ, UR13, UR11 ;  /* 0x0000000d3f150299 */ /* 0x000fe2000801160b */
[----:B------:R-:W-:Y:S01]  /*16e70*/  PRMT R10, R10, 0x40, R11 ;  /* 0x000000400a0a7816 */ /* 0x000fe2000000000b */
[----:B------:R-:W-:Y:S01]  /*16e80*/  VIADD R11, R9, 0x1 ;  /* 0x00000001090b7836 */ /* 0x000fe20000000000 */
[----:B------:R-:W-:Y:S01]  /*16e90*/  R2UR UR11, R2 ;  /* 0x00000000020b72ca */ /* 0x000fe200000e0000 */
[----:B------:R-:W-:Y:S01]  /*16ea0*/  @P2 IMAD.MOV R11, RZ, RZ, R9 ;  /* 0x000000ffff0b2224 */ /* 0x000fe200078e0209 */
[----:B------:R-:W-:Y:S01]  /*16eb0*/  R2UR UR25, R10 ;  /* 0x000000000a1972ca */ /* 0x000fe200000e0000 */
[----:B------:R-:W-:Y:S01]  /*16ec0*/  UIADD3 UR10, -UR21, URZ, URZ ;  /* 0x0000003f150a7290 */ /* 0x000fe2000fffe13f */
[C---:B------:R-:W-:Y:S01]  /*16ed0*/  R2UR UR13, R6.reuse ;  /* 0x00000000060d72ca */ /* 0x040fe200000e0000 */
[----:B------:R-:W-:Y:S01]  /*16ee0*/  VIADD R10, R6, 0x1 ;  /* 0x00000001060a7836 */ /* 0x000fe20000000000 */
[C---:B0-----:R-:W-:Y:S01]  /*16ef0*/  ISETP.NE.AND P3, PT, R11.reuse, R12, PT ;  /* 0x0000000c0b00720c */ /* 0x041fe20003f65270 */
[----:B------:R-:W-:Y:S01]  /*16f00*/  UIMAD UR20, UR20, UR10, UR7 ;  /* 0x0000000a141472a4 */ /* 0x000fe2000f8e0207 */
[----:B------:R-:W-:Y:S01]  /*16f10*/  SEL R12, RZ, 0x1, P4 ;  /* 0x00000001ff0c7807 */ /* 0x000fe20002000000 */
[----:B------:R-:W-:Y:S01]  /*16f20*/  UIMAD UR19, UR19, UR8, UR22 ;  /* 0x00000008131372a4 */ /* 0x000fe2000f8e0216 */
[----:B------:R-:W-:Y:S01]  /*16f30*/  SEL R9, R11, RZ, P3 ;  /* 0x000000ff0b097207 */ /* 0x000fe20001800000 */
[----:B------:R-:W-:Y:S01]  /*16f40*/  UIMAD UR20, UR20, UR9, UR23 ;  /* 0x00000009141472a4 */ /* 0x000fe2000f8e0217 */
[----:B------:R-:W-:Y:S01]  /*16f50*/  LOP3.LUT R5, R5, R12, RZ, 0x3c, !PT ;  /* 0x0000000c05057212 */ /* 0x000fe200078e3cff */
[----:B------:R-:W-:-:S02]  /*16f60*/  UIADD3 UR8, UR24, 0x20000, URZ ;  /* 0x0002000018087890 */ /* 0x000fc4000fffe03f */
[----:B------:R-:W-:Y:S01]  /*16f70*/  UPRMT UR7, UR25, 0x5410, URZ ;  /* 0x0000541019077896 */ /* 0x000fe2000800003f */
[----:B------:R-:W-:Y:S01]  /*16f80*/  UMOV UR9, UR17 ;  /* 0x0000001100097c82 */ /* 0x000fe20008000000 */
[----:B------:R-:W-:Y:S02]  /*16f90*/  UMOV UR10, UR18 ;  /* 0x00000012000a7c82 */ /* 0x000fe40008000000 */
[----:B------:R-:W-:-:S04]  /*16fa0*/  @P3 IMAD.MOV R10, RZ, RZ, R6 ;  /* 0x000000ffff0a3224 */ /* 0x000fc800078e0206 */
[----:B------:R-:W-:Y:S01]  /*16fb0*/  IMAD.MOV.U32 R6, RZ, RZ, R10 ;  /* 0x000000ffff067224 */ /* 0x000fe200078e000a */
[----:B------:R0:W-:Y:S01]  /*16fc0*/  UTMALDG.4D.IM2COL [UR16], [UR14], UR7 ;  /* 0x000000100e0073b4 */ /* 0x0001e20008058007 */
[----:B------:R0:W-:Y:S02]  /*16fd0*/  UTMALDG.4D.MULTICAST [UR8], [UR30], UR32, desc[UR28] ;  /* 0x00001c081e0073b4 */ /* 0x0001e40008019820 */
[----:B0-----:R-:W-:Y:S05]  /*16fe0*/  @P5 BRA `(.L_x_532) ;  /* 0xfffffff800985947 */ /* 0x001fea000383ffff */
.L_x_528:
[----:B------:R-:W-:Y:S05]  /*16ff0*/  WARPSYNC.ALL ;  /* 0x0000000000007948 */ /* 0x000fea0003800000 */
[----:B------:R-:W-:-:S13]  /*17000*/  ELECT P0, URZ, PT ;  /* 0x00000000003f782f */ /* 0x000fda0003800000 */
[----:B------:R-:W-:Y:S05]  /*17010*/  @!P0 EXIT ;  /* 0x000000000000894d */ /* 0x000fea0003800000 */
[----:B------:R-:W-:-:S04]  /*17020*/  ULOP3.LUT UR6, UR6, 0x2, URZ, 0xfc, !UPT ;  /* 0x0000000206067892 */ /* 0x000fc8000f8efc3f */
[----:B------:R-:W-:-:S06]  /*17030*/  UISETP.NE.AND UP0, UPT, UR6, 0x3, UPT ;  /* 0x000000030600788c */ /* 0x000fcc000bf05270 */
[----:B------:R-:W-:-:S13]  /*17040*/  PLOP3.LUT P0, PT, PT, PT, UP0, 0x80, 0x0 ;  /* 0x000000000000781c */ /* 0x000fda0003f0f008 */
[----:B------:R-:W-:Y:S05]  /*17050*/  @!P0 BRA `(.L_x_533) ;  /* 0x0000000000048947 */ /* 0x000fea0003800000 */
[----:B------:R-:W-:Y:S01]  /*17060*/  BPT.TRAP 0x1 ;  /* 0x000000040000795c */ /* 0x000fe20000300000 */
.L_x_533:
[----:B------:R-:W0:Y:S01]  /*17070*/  S2UR UR7, SR_CgaCtaId ;  /* 0x00000000000779c3 */ /* 0x000e220000008800 */
[----:B------:R-:W-:Y:S01]  /*17080*/  ULOP3.LUT UP0, URZ, UR5, 0x4, URZ, 0xc0, !UPT ;  /* 0x00000004053f7892 */ /* 0x000fe2000f80c03f */
[----:B------:R-:W-:Y:S01]  /*17090*/  UMOV UR6, 0x400 ;  /* 0x0000040000067882 */ /* 0x000fe20000000000 */
[----:B------:R-:W-:Y:S02]  /*170a0*/  USHF.L.U32 UR4, UR5, 0x3, URZ ;  /* 0x0000000305047899 */ /* 0x000fe4000800063f */
[----:B------:R-:W-:Y:S02]  /*170b0*/  USEL UR8, URZ, 0x1, UP0 ;  /* 0x000000013f087887 */ /* 0x000fe40008000000 */
[----:B------:R-:W-:-:S04]  /*170c0*/  ULOP3.LUT UR5, UR5, 0x3, URZ, 0xc0, !UPT ;  /* 0x0000000305057892 */ /* 0x000fc8000f8ec03f */
[----:B------:R-:W-:-:S05]  /*170d0*/  IMAD.U32 R0, RZ, RZ, UR8 ;  /* 0x00000008ff007e24 */ /* 0x000fca000f8e00ff */
[----:B------:R-:W-:Y:S01]  /*170e0*/  SHF.L.U32 R0, R0, 0x1f, RZ ;  /* 0x0000001f00007819 */ /* 0x000fe200000006ff */
[----:B0-----:R-:W-:Y:S02]  /*170f0*/  ULEA UR7, UR7, UR6, 0x18 ;  /* 0x0000000607077291 */ /* 0x001fe4000f8ec03f */
[----:B------:R-:W-:Y:S02]  /*17100*/  ULOP3.LUT UR6, UR4, 0x18, URZ, 0xc0, !UPT ;  /* 0x0000001804067892 */ /* 0x000fe4000f8ec03f */
[----:B------:R-:W-:-:S04]  /*17110*/  UIADD3 UR4, UR7, 0x30020, URZ ;  /* 0x0003002007047890 */ /* 0x000fc8000fffe03f */
[----:B------:R-:W-:-:S12]  /*17120*/  UIADD3 UR6, UR4, UR6, URZ ;  /* 0x0000000604067290 */ /* 0x000fd8000fffe03f */
.L_x_534:
[----:B0-----:R-:W-:-:S04]  /*17130*/  IMAD.U32 R3, RZ, RZ, UR6 ;  /* 0x00000006ff037e24 */ /* 0x001fc8000f8e00ff */
[----:B------:R0:W1:Y:S03]  /*17140*/  SYNCS.PHASECHK.TRANS64.TRYWAIT P0, [R3+URZ], R0 ;  /* 0x00000000030075a7 */ /* 0x000066000800017f */
[----:B-1----:R-:W-:Y:S05]  /*17150*/  @!P0 NANOSLEEP.SYNCS 0x989680 ;  /* 0x009896800000895d */ /* 0x002fea0003900000 */
[----:B------:R-:W1:Y:S02]  /*17160*/  @!P0 SYNCS.PHASECHK.TRANS64 P0, [R3+URZ], R0 ;  /* 0x00000000030085a7 */ /* 0x000e64000800007f */
[----:B-1----:R-:W-:Y:S05]  /*17170*/  @!P0 BRA `(.L_x_534) ;  /* 0xfffffffc00ec8947 */ /* 0x002fea000383ffff */
[----:B------:R-:W-:-:S04]  /*17180*/  UIADD3 UR5, UR5, 0x1, URZ ;  /* 0x0000000105057890 */ /* 0x000fc8000fffe03f */
[----:B------:R-:W-:Y:S02]  /*17190*/  UISETP.EQ.XOR UP0, UPT, UR5, 0x4, !UP0 ;  /* 0x000000040500788c */ /* 0x000fe4000c702a70 */
[----:B------:R-:W-:Y:S02]  /*171a0*/  UISETP.NE.AND UP1, UPT, UR5, 0x4, UPT ;  /* 0x000000040500788c */ /* 0x000fe4000bf25270 */
[----:B------:R-:W-:Y:S02]  /*171b0*/  USEL UR6, URZ, 0x1, !UP0 ;  /* 0x000000013f067887 */ /* 0x000fe4000c000000 */
[----:B------:R-:W-:-:S04]  /*171c0*/  USEL UR5, UR5, URZ, UP1 ;  /* 0x0000003f05057287 */ /* 0x000fc80008800000 */
[----:B0-----:R-:W-:Y:S01]  /*171d0*/  IMAD.U32 R0, RZ, RZ, UR6 ;  /* 0x00000006ff007e24 */ /* 0x001fe2000f8e00ff */
[----:B------:R-:W-:-:S04]  /*171e0*/  ULEA UR7, UR5, UR4, 0x3 ;  /* 0x0000000405077291 */ /* 0x000fc8000f8e183f */
[----:B------:R-:W-:-:S08]  /*171f0*/  SHF.L.U32 R0, R0, 0x1f, RZ ;  /* 0x0000001f00007819 */ /* 0x000fd000000006ff */
.L_x_535:
[----:B0-----:R-:W-:-:S04]  /*17200*/  IMAD.U32 R3, RZ, RZ, UR7 ;  /* 0x00000007ff037e24 */ /* 0x001fc8000f8e00ff */
[----:B------:R0:W1:Y:S03]  /*17210*/  SYNCS.PHASECHK.TRANS64.TRYWAIT P0, [R3+URZ], R0 ;  /* 0x00000000030075a7 */ /* 0x000066000800017f */
[----:B-1----:R-:W-:Y:S05]  /*17220*/  @!P0 NANOSLEEP.SYNCS 0x989680 ;  /* 0x009896800000895d */ /* 0x002fea0003900000 */
[----:B------:R-:W1:Y:S02]  /*17230*/  @!P0 SYNCS.PHASECHK.TRANS64 P0, [R3+URZ], R0 ;  /* 0x00000000030085a7 */ /* 0x000e64000800007f */
[----:B-1----:R-:W-:Y:S05]  /*17240*/  @!P0 BRA `(.L_x_535) ;  /* 0xfffffffc00ec8947 */ /* 0x002fea000383ffff */
[----:B------:R-:W-:-:S04]  /*17250*/  UIADD3 UR5, UR5, 0x1, URZ ;  /* 0x0000000105057890 */ /* 0x000fc8000fffe03f */
[----:B------:R-:W-:Y:S02]  /*17260*/  UISETP.EQ.XOR UP0, UPT, UR5, 0x4, UP0 ;  /* 0x000000040500788c */ /* 0x000fe40008702a70 */
[----:B------:R-:W-:Y:S02]  /*17270*/  UISETP.NE.AND UP1, UPT, UR5, 0x4, UPT ;  /* 0x000000040500788c */ /* 0x000fe4000bf25270 */
[----:B------:R-:W-:Y:S02]  /*17280*/  USEL UR6, URZ, 0x1, !UP0 ;  /* 0x000000013f067887 */ /* 0x000fe4000c000000 */
[----:B------:R-:W-:-:S04]  /*17290*/  USEL UR5, UR5, URZ, UP1 ;  /* 0x0000003f05057287 */ /* 0x000fc80008800000 */
[----:B0-----:R-:W-:Y:S01]  /*172a0*/  IMAD.U32 R0, RZ, RZ, UR6 ;  /* 0x00000006ff007e24 */ /* 0x001fe2000f8e00ff */
[----:B------:R-:W-:-:S04]  /*172b0*/  ULEA UR7, UR5, UR4, 0x3 ;  /* 0x0000000405077291 */ /* 0x000fc8000f8e183f */
[----:B------:R-:W-:-:S08]  /*172c0*/  SHF.L.U32 R0, R0, 0x1f, RZ ;  /* 0x0000001f00007819 */ /* 0x000fd000000006ff */
.L_x_536:
        /* <DEDUP_REMOVED lines=13> */
.L_x_537:
[----:B0-----:R-:W-:-:S04]  /*173a0*/  IMAD.U32 R3, RZ, RZ, UR5 ;  /* 0x00000005ff037e24 */ /* 0x001fc8000f8e00ff */
[----:B------:R0:W1:Y:S03]  /*173b0*/  SYNCS.PHASECHK.TRANS64.TRYWAIT P0, [R3+URZ], R0 ;  /* 0x00000000030075a7 */ /* 0x000066000800017f */
[----:B-1----:R-:W-:Y:S05]  /*173c0*/  @!P0 NANOSLEEP.SYNCS 0x989680 ;  /* 0x009896800000895d */ /* 0x002fea0003900000 */
[----:B------:R-:W1:Y:S02]  /*173d0*/  @!P0 SYNCS.PHASECHK.TRANS64 P0, [R3+URZ], R0 ;  /* 0x00000000030085a7 */ /* 0x000e64000800007f */
[----:B-1----:R-:W-:Y:S05]  /*173e0*/  @P0 EXIT ;  /* 0x000000000000094d */ /* 0x002fea0003800000 */
[----:B------:R-:W-:Y:S05]  /*173f0*/  BRA `(.L_x_537) ;  /* 0xfffffffc00e87947 */ /* 0x000fea000383ffff */
.L_x_538:
[----:B------:R-:W-:-:S00]  /*17400*/  BRA `(.L_x_538) ;  /* 0xfffffffc00fc7947 */ /* 0x000fc0000383ffff */
[----:B------:R-:W-:-:S00]  /*17410*/  NOP ;  /* 0x0000000000007918 */ /* 0x000fc00000000000 */
        /* <DEDUP_REMOVED lines=14> */
.L_x_539:


//--------------------- .nv.shared._ZN7cutlass13device_kernelINS_4conv6kernel13ConvUniversalINS1_16ConvProblemShapeILNS1_8OperatorE0ELi2EEENS1_10collective14CollectiveConvINS1_46MainloopSm90TmaGmmaWarpSpecializedImplicitGemmILS5_0ELi4ELi2EN4cute5tupleIJNSA_1CILi2EEENSC_ILi1EEESE_EEENS1_36KernelImplicitTmaWarpSpecializedSm90ELi1EEENSB_IJNSC_ILi256EEENSC_ILi128EEENSB_IJNSC_ILi32EEEEEEEEENS_10tfloat32_tESN_NSA_8TiledMMAINSA_8MMA_AtomIJNSA_4SM904GMMA30MMA_64x128x8_F32TF32TF32_SS_TNILNSR_7ScaleInE1ELST_1EEEEEENSA_6LayoutINSB_IJSE_SE_SE_EEENSB_IJNSC_ILi0EEESY_SY_EEEEENSB_IJNSA_10UnderscoreES11_S11_EEEEENS7_6detail26Sm90ImplicitGemmTileTraitsINSA_20SM90_TMA_LOAD_IM2COLENSA_14ComposedLayoutINSA_7SwizzleILi3ELi4ELi3EEENSA_18smem_ptr_flag_bitsILi32EEENSW_INSB_IJNSB_IJNSC_ILi8EEESK_EEENSB_IJSK_SE_EEENSB_IJSE_NSC_ILi4EEEEEEEEENSB_IJNSB_IJSK_SI_EEENSB_IJSE_SY_EEENSB_IJSY_NSC_ILi8192EEEEEEEEEEEEEvEENS15_INSA_23SM90_TMA_LOAD_MULTICASTENS17_IS19_S1B_NSW_INSB_IJNSB_IJS1C_NSC_ILi16EEEEEES1E_S1G_EEENSB_IJS1I_S1J_NSB_IJSY_NSC_ILi4096EEEEEEEEEEEEEvEEEENS_8epilogue10collective6detail29Sm90TmaWarpSpecializedAdapterINS22_15DefaultEpilogueISN_NSB_IJNSB_IJlllEEESE_SY_EEES27_NS21_6thread17LinearCombinationISN_Li1EffLNS28_9ScaleType4KindE0ELNS_15FloatRoundStyleE2ESN_EENS_4gemm15EpilogueDefaultEEEEEvvEEEEvNT_6ParamsE --------------------------
	.section	.nv.shared._ZN7cutlass13device_kernelINS_4conv6kernel13ConvUniversalINS1_16ConvProblemShapeILNS1_8OperatorE0ELi2EEENS1_10collective14CollectiveConvINS1_46MainloopSm90TmaGmmaWarpSpecializedImplicitGemmILS5_0ELi4ELi2EN4cute5tupleIJNSA_1CILi2EEENSC_ILi1EEESE_EEENS1_36KernelImplicitTmaWarpSpecializedSm90ELi1EEENSB_IJNSC_ILi256EEENSC_ILi128EEENSB_IJNSC_ILi32EEEEEEEEENS_10tfloat32_tESN_NSA_8TiledMMAINSA_8MMA_AtomIJNSA_4SM904GMMA30MMA_64x128x8_F32TF32TF32_SS_TNILNSR_7ScaleInE1ELST_1EEEEEENSA_6LayoutINSB_IJSE_SE_SE_EEENSB_IJNSC_ILi0EEESY_SY_EEEEENSB_IJNSA_10UnderscoreES11_S11_EEEEENS7_6detail26Sm90ImplicitGemmTileTraitsINSA_20SM90_TMA_LOAD_IM2COLENSA_14ComposedLayoutINSA_7SwizzleILi3ELi4ELi3EEENSA_18smem_ptr_flag_bitsILi32EEENSW_INSB_IJNSB_IJNSC_ILi8EEESK_EEENSB_IJSK_SE_EEENSB_IJSE_NSC_ILi4EEEEEEEEENSB_IJNSB_IJSK_SI_EEENSB_IJSE_SY_EEENSB_IJSY_NSC_ILi8192EEEEEEEEEEEEEvEENS15_INSA_23SM90_TMA_LOAD_MULTICASTENS17_IS19_S1B_NSW_INSB_IJNSB_IJS1C_NSC_ILi16EEEEEES1E_S1G_EEENSB_IJS1I_S1J_NSB_IJSY_NSC_ILi4096EEEEEEEEEEEEEvEEEENS_8epilogue10collective6detail29Sm90TmaWarpSpecializedAdapterINS22_15DefaultEpilogueISN_NSB_IJNSB_IJlllEEESE_SY_EEES27_NS21_6thread17LinearCombinationISN_Li1EffLNS28_9ScaleType4KindE0ELNS_15FloatRoundStyleE2ESN_EENS_4gemm15EpilogueDefaultEEEEEvvEEEEvNT_6ParamsE,"aw",@nobits
	.sectionflags	@""
	.align	16
	.zero		1024


//--------------------- .nv.shared.reserved.0     --------------------------
	.section	.nv.shared.reserved.0,"aw",@nobits
	.weak		__nv_reservedSMEM_offset_0_alias
	.size		__nv_reservedSMEM_offset_0_alias, 0, 0
	.other		__nv_reservedSMEM_offset_0_alias,@"STO_CUDA_RESERVED_SHARED STV_DEFAULT"
__nv_reservedSMEM_offset_0_alias:
	.zero		0


//--------------------- .nv.global                --------------------------
	.section	.nv.global,"aw",@nobits
.nv.global:
	.type		_ZN39_INTERNAL_2df4241e_4_k_cu_50bd10c4_29474cute1_E,@object
	.size		_ZN39_INTERNAL_2df4241e_4_k_cu_50bd10c4_29474cute1_E,(_ZN39_INTERNAL_2df4241e_4_k_cu_50bd10c4_29474cuda3std3__45__cpo6cbeginE - _ZN39_INTERNAL_2df4241e_4_k_cu_50bd10c4_29474cute1_E)
_ZN39_INTERNAL_2df4241e_4_k_cu_50bd10c4_29474cute1_E:
	.zero		1
	.type		_ZN39_INTERNAL_2df4241e_4_k_cu_50bd10c4_29474cuda3std3__45__cpo6cbeginE,@object
	.size		_ZN39_INTERNAL_2df4241e_4_k_cu_50bd10c4_29474cuda3std3__45__cpo6cbeginE,(_ZN39_INTERNAL_2df4241e_4_k_cu_50bd10c4_29474cuda3std3__48in_placeE - _ZN39_INTERNAL_2df4241e_4_k_cu_50bd10c4_29474cuda3std3__45__cpo6cbeginE)
_ZN39_INTERNAL_2df4241e_4_k_cu_50bd10c4_29474cuda3std3__45__cpo6cbeginE:
	.zero		1
	.type		_ZN39_INTERNAL_2df4241e_4_k_cu_50bd10c4_29474cuda3std3__48in_placeE,@object
	.size		_ZN39_INTERNAL_2df4241e_4_k_cu_50bd10c4_29474cuda3std3__48in_placeE,(_ZN39_INTERNAL_2df4241e_4_k_cu_50bd10c4_29474cuda3std6ranges3__45__cpo9iter_moveE - _ZN39_INTERNAL_2df4241e_4_k_cu_50bd10c4_29474cuda3std3__48in_placeE)
_ZN39_INTERNAL_2df4241e_4_k_cu_50bd10c4_29474cuda3std3__48in_placeE:
	.zero		1
	.type		_ZN39_INTERNAL_2df4241e_4_k_cu_50bd10c4_29474cuda3std6ranges3__45__cpo9iter_moveE,@object
	.size		_ZN39_INTERNAL_2df4241e_4_k_cu_50bd10c4_29474cuda3std6ranges3__45__cpo9iter_moveE,(_ZN39_INTERNAL_2df4241e_4_k_cu_50bd10c4_29474cuda3std3__45__cpo5beginE - _ZN39_INTERNAL_2df4241e_4_k_cu_50bd10c4_29474cuda3std6ranges3__45__cpo9iter_moveE)
_ZN39_INTERNAL_2df4241e_4_k_cu_50bd10c4_29474cuda3std6ranges3__45__cpo9iter_moveE:
	.zero		1
	.type		_ZN39_INTERNAL_2df4241e_4_k_cu_50bd10c4_29474cuda3std3__45__cpo5beginE,@object
	.size		_ZN39_INTERNAL_2df4241e_4_k_cu_50bd10c4_29474cuda3std3__45__cpo5beginE,(_ZN39_INTERNAL_2df4241e_4_k_cu_50bd10c4_29474cuda3std3__441_GLOBAL__N__2df4241e_4_k_cu_50bd10c4_29476ignoreE - _ZN39_INTERNAL_2df4241e_4_k_cu_50bd10c4_29474cuda3std3__45__cpo5beginE)
_ZN39_INTERNAL_2df4241e_4_k_cu_50bd10c4_29474cuda3std3__45__cpo5beginE:
	.zero		1
	.type		_ZN39_INTERNAL_2df4241e_4_k_cu_50bd10c4_29474cuda3std3__441_GLOBAL__N__2df4241e_4_k_cu_50bd10c4_29476ignoreE,@object
	.size		_ZN39_INTERNAL_2df4241e_4_k_cu_50bd10c4_29474cuda3std3__441_GLOBAL__N__2df4241e_4_k_cu_50bd10c4_29476ignoreE,(_ZN39_INTERNAL_2df4241e_4_k_cu_50bd10c4_29474cute7productE - _ZN39_INTERNAL_2df4241e_4_k_cu_50bd10c4_29474cuda3std3__441_GLOBAL__N__2df4241e_4_k_cu_50bd10c4_29476ignoreE)
_ZN39_INTERNAL_2df4241e_4_k_cu_50bd10c4_29474cuda3std3__441_GLOBAL__N__2df4241e_4_k_cu_50bd10c4_29476ignoreE:
	.zero		1
	.type		_ZN39_INTERNAL_2df4241e_4_k_cu_50bd10c4_29474cute7productE,@object
	.size		_ZN39_INTERNAL_2df4241e_4_k_cu_50bd10c4_29474cute7productE,(_ZN39_INTERNAL_2df4241e_4_k_cu_50bd10c4_29474cuda3std3__45__cpo3endE - _ZN39_INTERNAL_2df4241e_4_k_cu_50bd10c4_29474cute7productE)
_ZN39_INTERNAL_2df4241e_4_k_cu_50bd10c4_29474cute7productE:
	.zero		1
	.type		_ZN39_INTERNAL_2df4241e_4_k_cu_50bd10c4_29474cuda3std3__45__cpo3endE,@object
	.size		_ZN39_INTERNAL_2df4241e_4_k_cu_50bd10c4_29474cuda3std3__45__cpo3endE,(_ZN39_INTERNAL_2df4241e_4_k_cu_50bd10c4_29474cuda3std3__419piecewise_constructE - _ZN39_INTERNAL_2df4241e_4_k_cu_50bd10c4_29474cuda3std3__45__cpo3endE)
_ZN39_INTERNAL_2df4241e_4_k_cu_50bd10c4_29474cuda3std3__45__cpo3endE:
	.zero		1
	.type		_ZN39_INTERNAL_2df4241e_4_k_cu_50bd10c4_29474cuda3std3__419piecewise_constructE,@object
	.size		_ZN39_INTERNAL_2df4241e_4_k_cu_50bd10c4_29474cuda3std3__419piecewise_constructE,(_ZN39_INTERNAL_2df4241e_4_k_cu_50bd10c4_29474cuda3std3__45__cpo4cendE - _ZN39_INTERNAL_2df4241e_4_k_cu_50bd10c4_29474cuda3std3__419piecewise_constructE)
_ZN39_INTERNAL_2df4241e_4_k_cu_50bd10c4_29474cuda3std3__419piecewise_constructE:
	.zero		1
	.type		_ZN39_INTERNAL_2df4241e_4_k_cu_50bd10c4_29474cuda3std3__45__cpo4cendE,@object
	.size		_ZN39_INTERNAL_2df4241e_4_k_cu_50bd10c4_29474cuda3std3__45__cpo4cendE,(_ZN39_INTERNAL_2df4241e_4_k_cu_50bd10c4_29474cuda3std6ranges3__45__cpo4swapE - _ZN39_INTERNAL_2df4241e_4_k_cu_50bd10c4_29474cuda3std3__45__cpo4cendE)
_ZN39_INTERNAL_2df4241e_4_k_cu_50bd10c4_29474cuda3std3__45__cpo4cendE:
	.zero		1
	.type		_ZN39_INTERNAL_2df4241e_4_k_cu_50bd10c4_29474cuda3std6ranges3__45__cpo4swapE,@object
	.size		_ZN39_INTERNAL_2df4241e_4_k_cu_50bd10c4_29474cuda3std6ranges3__45__cpo4swapE,(.L_7 - _ZN39_INTERNAL_2df4241e_4_k_cu_50bd10c4_29474cuda3std6ranges3__45__cpo4swapE)
_ZN39_INTERNAL_2df4241e_4_k_cu_50bd10c4_29474cuda3std6ranges3__45__cpo4swapE:
	.zero		1
.L_7:


//--------------------- .nv.constant0._ZN7cutlass13device_kernelINS_4conv6kernel13ConvUniversalINS1_16ConvProblemShapeILNS1_8OperatorE0ELi2EEENS1_10collective14CollectiveConvINS1_46MainloopSm90TmaGmmaWarpSpecializedImplicitGemmILS5_0ELi4ELi2EN4cute5tupleIJNSA_1CILi2EEENSC_ILi1EEESE_EEENS1_36KernelImplicitTmaWarpSpecializedSm90ELi1EEENSB_IJNSC_ILi256EEENSC_ILi128EEENSB_IJNSC_ILi32EEEEEEEEENS_10tfloat32_tESN_NSA_8TiledMMAINSA_8MMA_AtomIJNSA_4SM904GMMA30MMA_64x128x8_F32TF32TF32_SS_TNILNSR_7ScaleInE1ELST_1EEEEEENSA_6LayoutINSB_IJSE_SE_SE_EEENSB_IJNSC_ILi0EEESY_SY_EEEEENSB_IJNSA_10UnderscoreES11_S11_EEEEENS7_6detail26Sm90ImplicitGemmTileTraitsINSA_20SM90_TMA_LOAD_IM2COLENSA_14ComposedLayoutINSA_7SwizzleILi3ELi4ELi3EEENSA_18smem_ptr_flag_bitsILi32EEENSW_INSB_IJNSB_IJNSC_ILi8EEESK_EEENSB_IJSK_SE_EEENSB_IJSE_NSC_ILi4EEEEEEEEENSB_IJNSB_IJSK_SI_EEENSB_IJSE_SY_EEENSB_IJSY_NSC_ILi8192EEEEEEEEEEEEEvEENS15_INSA_23SM90_TMA_LOAD_MULTICASTENS17_IS19_S1B_NSW_INSB_IJNSB_IJS1C_NSC_ILi16EEEEEES1E_S1G_EEENSB_IJS1I_S1J_NSB_IJSY_NSC_ILi4096EEEEEEEEEEEEEvEEEENS_8epilogue10collective6detail29Sm90TmaWarpSpecializedAdapterINS22_15DefaultEpilogueISN_NSB_IJNSB_IJlllEEESE_SY_EEES27_NS21_6thread17LinearCombinationISN_Li1EffLNS28_9ScaleType4KindE0ELNS_15FloatRoundStyleE2ESN_EENS_4gemm15EpilogueDefaultEEEEEvvEEEEvNT_6ParamsE --------------------------
	.section	.nv.constant0._ZN7cutlass13device_kernelINS_4conv6kernel13ConvUniversalINS1_16ConvProblemShapeILNS1_8OperatorE0ELi2EEENS1_10collective14CollectiveConvINS1_46MainloopSm90TmaGmmaWarpSpecializedImplicitGemmILS5_0ELi4ELi2EN4cute5tupleIJNSA_1CILi2EEENSC_ILi1EEESE_EEENS1_36KernelImplicitTmaWarpSpecializedSm90ELi1EEENSB_IJNSC_ILi256EEENSC_ILi128EEENSB_IJNSC_ILi32EEEEEEEEENS_10tfloat32_tESN_NSA_8TiledMMAINSA_8MMA_AtomIJNSA_4SM904GMMA30MMA_64x128x8_F32TF32TF32_SS_TNILNSR_7ScaleInE1ELST_1EEEEEENSA_6LayoutINSB_IJSE_SE_SE_EEENSB_IJNSC_ILi0EEESY_SY_EEEEENSB_IJNSA_10UnderscoreES11_S11_EEEEENS7_6detail26Sm90ImplicitGemmTileTraitsINSA_20SM90_TMA_LOAD_IM2COLENSA_14ComposedLayoutINSA_7SwizzleILi3ELi4ELi3EEENSA_18smem_ptr_flag_bitsILi32EEENSW_INSB_IJNSB_IJNSC_ILi8EEESK_EEENSB_IJSK_SE_EEENSB_IJSE_NSC_ILi4EEEEEEEEENSB_IJNSB_IJSK_SI_EEENSB_IJSE_SY_EEENSB_IJSY_NSC_ILi8192EEEEEEEEEEEEEvEENS15_INSA_23SM90_TMA_LOAD_MULTICASTENS17_IS19_S1B_NSW_INSB_IJNSB_IJS1C_NSC_ILi16EEEEEES1E_S1G_EEENSB_IJS1I_S1J_NSB_IJSY_NSC_ILi4096EEEEEEEEEEEEEvEEEENS_8epilogue10collective6detail29Sm90TmaWarpSpecializedAdapterINS22_15DefaultEpilogueISN_NSB_IJNSB_IJlllEEESE_SY_EEES27_NS21_6thread17LinearCombinationISN_Li1EffLNS28_9ScaleType4KindE0ELNS_15FloatRoundStyleE2ESN_EENS_4gemm15EpilogueDefaultEEEEEvvEEEEvNT_6ParamsE,"a",@progbits
	.sectionflags	@""
	.align	4
.nv.constant0._ZN7cutlass13device_kernelINS_4conv6kernel13ConvUniversalINS1_16ConvProblemShapeILNS1_8OperatorE0ELi2EEENS1_10collective14CollectiveConvINS1_46MainloopSm90TmaGmmaWarpSpecializedImplicitGemmILS5_0ELi4ELi2EN4cute5tupleIJNSA_1CILi2EEENSC_ILi1EEESE_EEENS1_36KernelImplicitTmaWarpSpecializedSm90ELi1EEENSB_IJNSC_ILi256EEENSC_ILi128EEENSB_IJNSC_ILi32EEEEEEEEENS_10tfloat32_tESN_NSA_8TiledMMAINSA_8MMA_AtomIJNSA_4SM904GMMA30MMA_64x128x8_F32TF32TF32_SS_TNILNSR_7ScaleInE1ELST_1EEEEEENSA_6LayoutINSB_IJSE_SE_SE_EEENSB_IJNSC_ILi0EEESY_SY_EEEEENSB_IJNSA_10UnderscoreES11_S11_EEEEENS7_6detail26Sm90ImplicitGemmTileTraitsINSA_20SM90_TMA_LOAD_IM2COLENSA_14ComposedLayoutINSA_7SwizzleILi3ELi4ELi3EEENSA_18smem_ptr_flag_bitsILi32EEENSW_INSB_IJNSB_IJNSC_ILi8EEESK_EEENSB_IJSK_SE_EEENSB_IJSE_NSC_ILi4EEEEEEEEENSB_IJNSB_IJSK_SI_EEENSB_IJSE_SY_EEENSB_IJSY_NSC_ILi8192EEEEEEEEEEEEEvEENS15_INSA_23SM90_TMA_LOAD_MULTICASTENS17_IS19_S1B_NSW_INSB_IJNSB_IJS1C_NSC_ILi16EEEEEES1E_S1G_EEENSB_IJS1I_S1J_NSB_IJSY_NSC_ILi4096EEEEEEEEEEEEEvEEEENS_8epilogue10collective6detail29Sm90TmaWarpSpecializedAdapterINS22_15DefaultEpilogueISN_NSB_IJNSB_IJlllEEESE_SY_EEES27_NS21_6thread17LinearCombinationISN_Li1EffLNS28_9ScaleType4KindE0ELNS_15FloatRoundStyleE2ESN_EENS_4gemm15EpilogueDefaultEEEEEvvEEEEvNT_6ParamsE:
	.zero		1536


//--------------------- SYMBOLS --------------------------

	.type		.nv.reservedSmem.offset0,@object
	.size		.nv.reservedSmem.offset0,0x4
